	.target	sm_90a

	.elftype	@"ET_EXEC"


//--------------------- .note.nv.tkinfo           --------------------------
	.section	.note.nv.tkinfo,"",@"SHT_NOTE"
	.sectionflags	@"SHF_NOTE_NV_TKINFO"
	.tkinfo
        /*0018*/ 	.word	0x00000002
        /*0030*/ 	.string	""
        /*0030*/ 	.string	"ptxas"
        /*0030*/ 	.string	"Cuda compilation tools, release 13.0, V13.0.88"
        /*0030*/ 	.string	"Build cuda_13.0.r13.0/compiler.36424714_0"
        /*0030*/ 	.string	"-arch sm_90a -m 64 "



//--------------------- .note.nv.cuinfo           --------------------------
	.section	.note.nv.cuinfo,"",@"SHT_NOTE"
	.sectionflags	@"SHF_NOTE_NV_CUINFO"
        /*0018*/ 	.short	0x0002
        /*001a*/ 	.short	0x005a
        /*001c*/ 	.short	0x0082
	.zero		2


//--------------------- .nv.info                  --------------------------
	.section	.nv.info,"",@"SHT_CUDA_INFO"
	.align	4


	//----- nvinfo : EIATTR_REGCOUNT
	.align		4
        /*0000*/ 	.byte	0x04, 0x2f
        /*0002*/ 	.short	(.L_12 - .L_11)
	.align		4
.L_11:
        /*0004*/ 	.word	index@(_ZN7cutlass13device_kernelIN5flash19enable_sm80_to_sm89INS1_16FlashAttnFwdSm80INS1_25CollectiveMainloopFwdSm80ILi4ELi1ELb0EN4cute5tupleIJNS5_1CILi128EEENS7_ILi80EEENS7_ILi64EEEEEELi64ENS_10bfloat16_tEfNS_4arch4Sm80ELb1ELb0ELb0ELb1ELb0ELb1ELb1ELb1EEENS1_21CollectiveEpilogueFwdINS6_IJS8_SA_S9_EEENS6_IJNS7_ILi1EEESI_SI_EEESC_SE_Li128ELb1ELb1ELb1ELb0EEENS1_36VarlenDynamicPersistentTileSchedulerILi128ELi80ELi128ELi128ELb1ELb1ELb0ELb1ELb1ELb1EEEEEEEEEvNT_6ParamsE)
        /*0008*/ 	.word	0x00000004


	//----- nvinfo : EIATTR_FRAME_SIZE
	.align		4
.L_12:
        /*000c*/ 	.byte	0x04, 0x11
        /*000e*/ 	.short	(.L_14 - .L_13)
	.align		4
.L_13:
        /*0010*/ 	.word	index@(_ZN7cutlass13device_kernelIN5flash19enable_sm80_to_sm89INS1_16FlashAttnFwdSm80INS1_25CollectiveMainloopFwdSm80ILi4ELi1ELb0EN4cute5tupleIJNS5_1CILi128EEENS7_ILi80EEENS7_ILi64EEEEEELi64ENS_10bfloat16_tEfNS_4arch4Sm80ELb1ELb0ELb0ELb1ELb0ELb1ELb1ELb1EEENS1_21CollectiveEpilogueFwdINS6_IJS8_SA_S9_EEENS6_IJNS7_ILi1EEESI_SI_EEESC_SE_Li128ELb1ELb1ELb1ELb0EEENS1_36VarlenDynamicPersistentTileSchedulerILi128ELi80ELi128ELi128ELb1ELb1ELb0ELb1ELb1ELb1EEEEEEEEEvNT_6ParamsE)
        /*0014*/ 	.word	0x00000000


	//----- nvinfo : EIATTR_REGCOUNT
	.align		4
.L_14:
        /*0018*/ 	.byte	0x04, 0x2f
        /*001a*/ 	.short	(.L_16 - .L_15)
	.align		4
.L_15:
        /*001c*/ 	.word	index@(_ZN7cutlass13device_kernelIN5flash19enable_sm80_to_sm89INS1_16FlashAttnFwdSm80INS1_25CollectiveMainloopFwdSm80ILi4ELi1ELb0EN4cute5tupleIJNS5_1CILi128EEENS7_ILi80EEENS7_ILi64EEEEEELi64ENS_10bfloat16_tEfNS_4arch4Sm80ELb1ELb0ELb0ELb1ELb0ELb0ELb1ELb1EEENS1_21CollectiveEpilogueFwdINS6_IJS8_SA_S9_EEENS6_IJNS7_ILi1EEESI_SI_EEESC_SE_Li128ELb1ELb1ELb1ELb0EEENS1_36VarlenDynamicPersistentTileSchedulerILi128ELi80ELi128ELi128ELb1ELb1ELb0ELb1ELb1ELb1EEEEEEEEEvNT_6ParamsE)
        /*0020*/ 	.word	0x00000004


	//----- nvinfo : EIATTR_FRAME_SIZE
	.align		4
.L_16:
        /*0024*/ 	.byte	0x04, 0x11
        /*0026*/ 	.short	(.L_18 - .L_17)
	.align		4
.L_17:
        /*0028*/ 	.word	index@(_ZN7cutlass13device_kernelIN5flash19enable_sm80_to_sm89INS1_16FlashAttnFwdSm80INS1_25CollectiveMainloopFwdSm80ILi4ELi1ELb0EN4cute5tupleIJNS5_1CILi128EEENS7_ILi80EEENS7_ILi64EEEEEELi64ENS_10bfloat16_tEfNS_4arch4Sm80ELb1ELb0ELb0ELb1ELb0ELb0ELb1ELb1EEENS1_21CollectiveEpilogueFwdINS6_IJS8_SA_S9_EEENS6_IJNS7_ILi1EEESI_SI_EEESC_SE_Li128ELb1ELb1ELb1ELb0EEENS1_36VarlenDynamicPersistentTileSchedulerILi128ELi80ELi128ELi128ELb1ELb1ELb0ELb1ELb1ELb1EEEEEEEEEvNT_6ParamsE)
        /*002c*/ 	.word	0x00000000


	//----- nvinfo : EIATTR_REGCOUNT
	.align		4
.L_18:
        /*0030*/ 	.byte	0x04, 0x2f
        /*0032*/ 	.short	(.L_20 - .L_19)
	.align		4
.L_19:
        /*0034*/ 	.word	index@(_ZN7cutlass13device_kernelIN5flash19enable_sm80_to_sm89INS1_16FlashAttnFwdSm80INS1_25CollectiveMainloopFwdSm80ILi4ELi1ELb0EN4cute5tupleIJNS5_1CILi128EEENS7_ILi112EEENS7_ILi64EEEEEELi64ENS_10bfloat16_tEfNS_4arch4Sm80ELb1ELb0ELb0ELb0ELb0ELb0ELb1ELb1EEENS1_21CollectiveEpilogueFwdINS6_IJS8_SA_S9_EEENS6_IJNS7_ILi1EEESI_SI_EEESC_SE_Li128ELb0ELb1ELb1ELb0EEENS1_30DynamicPersistentTileSchedulerILi128ELi128ELb1ELb1ELb0EEEEEEEEEvNT_6ParamsE)
        /*0038*/ 	.word	0x00000004


	//----- nvinfo : EIATTR_FRAME_SIZE
	.align		4
.L_20:
        /*003c*/ 	.byte	0x04, 0x11
        /*003e*/ 	.short	(.L_22 - .L_21)
	.align		4
.L_21:
        /*0040*/ 	.word	index@(_ZN7cutlass13device_kernelIN5flash19enable_sm80_to_sm89INS1_16FlashAttnFwdSm80INS1_25CollectiveMainloopFwdSm80ILi4ELi1ELb0EN4cute5tupleIJNS5_1CILi128EEENS7_ILi112EEENS7_ILi64EEEEEELi64ENS_10bfloat16_tEfNS_4arch4Sm80ELb1ELb0ELb0ELb0ELb0ELb0ELb1ELb1EEENS1_21CollectiveEpilogueFwdINS6_IJS8_SA_S9_EEENS6_IJNS7_ILi1EEESI_SI_EEESC_SE_Li128ELb0ELb1ELb1ELb0EEENS1_30DynamicPersistentTileSchedulerILi128ELi128ELb1ELb1ELb0EEEEEEEEEvNT_6ParamsE)
        /*0044*/ 	.word	0x00000000


	//----- nvinfo : EIATTR_REGCOUNT
	.align		4
.L_22:
        /*0048*/ 	.byte	0x04, 0x2f
        /*004a*/ 	.short	(.L_24 - .L_23)
	.align		4
.L_23:
        /*004c*/ 	.word	index@(_ZN7cutlass13device_kernelIN5flash19enable_sm80_to_sm89INS1_16FlashAttnFwdSm80INS1_25CollectiveMainloopFwdSm80ILi4ELi1ELb0EN4cute5tupleIJNS5_1CILi128EEENS7_ILi80EEENS7_ILi64EEEEEELi64ENS_10bfloat16_tEfNS_4arch4Sm80ELb0ELb1ELb0ELb1ELb0ELb1ELb1ELb1EEENS1_21CollectiveEpilogueFwdINS6_IJS8_SA_S9_EEENS6_IJNS7_ILi1EEESI_SI_EEESC_SE_Li128ELb1ELb1ELb1ELb0EEENS1_36VarlenDynamicPersistentTileSchedulerILi128ELi80ELi128ELi128ELb1ELb1ELb0ELb1ELb0ELb1EEEEEEEEEvNT_6ParamsE)
        /*0050*/ 	.word	0x00000004


	//----- nvinfo : EIATTR_FRAME_SIZE
	.align		4
.L_24:
        /*0054*/ 	.byte	0x04, 0x11
        /*0056*/ 	.short	(.L_26 - .L_25)
	.align		4
.L_25:
        /*0058*/ 	.word	index@(_ZN7cutlass13device_kernelIN5flash19enable_sm80_to_sm89INS1_16FlashAttnFwdSm80INS1_25CollectiveMainloopFwdSm80ILi4ELi1ELb0EN4cute5tupleIJNS5_1CILi128EEENS7_ILi80EEENS7_ILi64EEEEEELi64ENS_10bfloat16_tEfNS_4arch4Sm80ELb0ELb1ELb0ELb1ELb0ELb1ELb1ELb1EEENS1_21CollectiveEpilogueFwdINS6_IJS8_SA_S9_EEENS6_IJNS7_ILi1EEESI_SI_EEESC_SE_Li128ELb1ELb1ELb1ELb0EEENS1_36VarlenDynamicPersistentTileSchedulerILi128ELi80ELi128ELi128ELb1ELb1ELb0ELb1ELb0ELb1EEEEEEEEEvNT_6ParamsE)
        /*005c*/ 	.word	0x00000000


	//----- nvinfo : EIATTR_REGCOUNT
	.align		4
.L_26:
        /*0060*/ 	.byte	0x04, 0x2f
        /*0062*/ 	.short	(.L_28 - .L_27)
	.align		4
.L_27:
        /*0064*/ 	.word	index@(_ZN7cutlass13device_kernelIN5flash19enable_sm80_to_sm89INS1_16FlashAttnFwdSm80INS1_25CollectiveMainloopFwdSm80ILi4ELi1ELb0EN4cute5tupleIJNS5_1CILi128EEENS7_ILi80EEENS7_ILi64EEEEEELi64ENS_10bfloat16_tEfNS_4arch4Sm80ELb0ELb1ELb0ELb1ELb0ELb0ELb1ELb1EEENS1_21CollectiveEpilogueFwdINS6_IJS8_SA_S9_EEENS6_IJNS7_ILi1EEESI_SI_EEESC_SE_Li128ELb1ELb1ELb1ELb0EEENS1_36VarlenDynamicPersistentTileSchedulerILi128ELi80ELi128ELi128ELb1ELb1ELb0ELb1ELb0ELb1EEEEEEEEEvNT_6ParamsE)
        /*0068*/ 	.word	0x00000004


	//----- nvinfo : EIATTR_FRAME_SIZE
	.align		4
.L_28:
        /*006c*/ 	.byte	0x04, 0x11
        /*006e*/ 	.short	(.L_30 - .L_29)
	.align		4
.L_29:
        /*0070*/ 	.word	index@(_ZN7cutlass13device_kernelIN5flash19enable_sm80_to_sm89INS1_16FlashAttnFwdSm80INS1_25CollectiveMainloopFwdSm80ILi4ELi1ELb0EN4cute5tupleIJNS5_1CILi128EEENS7_ILi80EEENS7_ILi64EEEEEELi64ENS_10bfloat16_tEfNS_4arch4Sm80ELb0ELb1ELb0ELb1ELb0ELb0ELb1ELb1EEENS1_21CollectiveEpilogueFwdINS6_IJS8_SA_S9_EEENS6_IJNS7_ILi1EEESI_SI_EEESC_SE_Li128ELb1ELb1ELb1ELb0EEENS1_36VarlenDynamicPersistentTileSchedulerILi128ELi80ELi128ELi128ELb1ELb1ELb0ELb1ELb0ELb1EEEEEEEEEvNT_6ParamsE)
        /*0074*/ 	.word	0x00000000


	//----- nvinfo : EIATTR_REGCOUNT
	.align		4
.L_30:
        /*0078*/ 	.byte	0x04, 0x2f
        /*007a*/ 	.short	(.L_32 - .L_31)
	.align		4
.L_31:
        /*007c*/ 	.word	index@(_ZN7cutlass13device_kernelIN5flash19enable_sm80_to_sm89INS1_16FlashAttnFwdSm80INS1_25CollectiveMainloopFwdSm80ILi4ELi1ELb0EN4cute5tupleIJNS5_1CILi128EEENS7_ILi96EEENS7_ILi64EEEEEELi64ENS_10bfloat16_tEfNS_4arch4Sm80ELb0ELb1ELb0ELb0ELb0ELb0ELb1ELb1EEENS1_21CollectiveEpilogueFwdINS6_IJS8_SA_S9_EEENS6_IJNS7_ILi1EEESI_SI_EEESC_SE_Li128ELb0ELb1ELb1ELb0EEENS1_19SingleTileSchedulerILb0ELb1ELb1ELi128EEEEEEEEEvNT_6ParamsE)
        /*0080*/ 	.word	0x00000004


	//----- nvinfo : EIATTR_FRAME_SIZE
	.align		4
.L_32:
        /*0084*/ 	.byte	0x04, 0x11
        /*0086*/ 	.short	(.L_34 - .L_33)
	.align		4
.L_33:
        /*0088*/ 	.word	index@(_ZN7cutlass13device_kernelIN5flash19enable_sm80_to_sm89INS1_16FlashAttnFwdSm80INS1_25CollectiveMainloopFwdSm80ILi4ELi1ELb0EN4cute5tupleIJNS5_1CILi128EEENS7_ILi96EEENS7_ILi64EEEEEELi64ENS_10bfloat16_tEfNS_4arch4Sm80ELb0ELb1ELb0ELb0ELb0ELb0ELb1ELb1EEENS1_21CollectiveEpilogueFwdINS6_IJS8_SA_S9_EEENS6_IJNS7_ILi1EEESI_SI_EEESC_SE_Li128ELb0ELb1ELb1ELb0EEENS1_19SingleTileSchedulerILb0ELb1ELb1ELi128EEEEEEEEEvNT_6ParamsE)
        /*008c*/ 	.word	0x00000000


	//----- nvinfo : EIATTR_REGCOUNT
	.align		4
.L_34:
        /*0090*/ 	.byte	0x04, 0x2f
        /*0092*/ 	.short	(.L_36 - .L_35)
	.align		4
.L_35:
        /*0094*/ 	.word	index@(_ZN7cutlass13device_kernelIN5flash19enable_sm80_to_sm89INS1_16FlashAttnFwdSm80INS1_25CollectiveMainloopFwdSm80ILi4ELi1ELb0EN4cute5tupleIJNS5_1CILi128EEENS7_ILi80EEENS7_ILi64EEEEEELi64ENS_10bfloat16_tEfNS_4arch4Sm80ELb0ELb0ELb0ELb1ELb0ELb1ELb1ELb1EEENS1_21CollectiveEpilogueFwdINS6_IJS8_SA_S9_EEENS6_IJNS7_ILi1EEESI_SI_EEESC_SE_Li128ELb1ELb1ELb1ELb0EEENS1_36VarlenDynamicPersistentTileSchedulerILi128ELi80ELi128ELi128ELb1ELb1ELb0ELb0ELb1ELb1EEEEEEEEEvNT_6ParamsE)
        /*0098*/ 	.word	0x00000004


	//----- nvinfo : EIATTR_FRAME_SIZE
	.align		4
.L_36:
        /*009c*/ 	.byte	0x04, 0x11
        /*009e*/ 	.short	(.L_38 - .L_37)
	.align		4
.L_37:
        /*00a0*/ 	.word	index@(_ZN7cutlass13device_kernelIN5flash19enable_sm80_to_sm89INS1_16FlashAttnFwdSm80INS1_25CollectiveMainloopFwdSm80ILi4ELi1ELb0EN4cute5tupleIJNS5_1CILi128EEENS7_ILi80EEENS7_ILi64EEEEEELi64ENS_10bfloat16_tEfNS_4arch4Sm80ELb0ELb0ELb0ELb1ELb0ELb1ELb1ELb1EEENS1_21CollectiveEpilogueFwdINS6_IJS8_SA_S9_EEENS6_IJNS7_ILi1EEESI_SI_EEESC_SE_Li128ELb1ELb1ELb1ELb0EEENS1_36VarlenDynamicPersistentTileSchedulerILi128ELi80ELi128ELi128ELb1ELb1ELb0ELb0ELb1ELb1EEEEEEEEEvNT_6ParamsE)
        /*00a4*/ 	.word	0x00000000


	//----- nvinfo : EIATTR_REGCOUNT
	.align		4
.L_38:
        /*00a8*/ 	.byte	0x04, 0x2f
        /*00aa*/ 	.short	(.L_40 - .L_39)
	.align		4
.L_39:
        /*00ac*/ 	.word	index@(_ZN7cutlass13device_kernelIN5flash19enable_sm80_to_sm89INS1_16FlashAttnFwdSm80INS1_25CollectiveMainloopFwdSm80ILi4ELi1ELb0EN4cute5tupleIJNS5_1CILi128EEENS7_ILi80EEENS7_ILi64EEEEEELi64ENS_10bfloat16_tEfNS_4arch4Sm80ELb0ELb0ELb0ELb1ELb0ELb0ELb1ELb1EEENS1_21CollectiveEpilogueFwdINS6_IJS8_SA_S9_EEENS6_IJNS7_ILi1EEESI_SI_EEESC_SE_Li128ELb1ELb1ELb1ELb0EEENS1_36VarlenDynamicPersistentTileSchedulerILi128ELi80ELi128ELi128ELb1ELb1ELb0ELb0ELb1ELb1EEEEEEEEEvNT_6ParamsE)
        /*00b0*/ 	.word	0x00000004


	//----- nvinfo : EIATTR_FRAME_SIZE
	.align		4
.L_40:
        /*00b4*/ 	.byte	0x04, 0x11
        /*00b6*/ 	.short	(.L_42 - .L_41)
	.align		4
.L_41:
        /*00b8*/ 	.word	index@(_ZN7cutlass13device_kernelIN5flash19enable_sm80_to_sm89INS1_16FlashAttnFwdSm80INS1_25CollectiveMainloopFwdSm80ILi4ELi1ELb0EN4cute5tupleIJNS5_1CILi128EEENS7_ILi80EEENS7_ILi64EEEEEELi64ENS_10bfloat16_tEfNS_4arch4Sm80ELb0ELb0ELb0ELb1ELb0ELb0ELb1ELb1EEENS1_21CollectiveEpilogueFwdINS6_IJS8_SA_S9_EEENS6_IJNS7_ILi1EEESI_SI_EEESC_SE_Li128ELb1ELb1ELb1ELb0EEENS1_36VarlenDynamicPersistentTileSchedulerILi128ELi80ELi128ELi128ELb1ELb1ELb0ELb0ELb1ELb1EEEEEEEEEvNT_6ParamsE)
        /*00bc*/ 	.word	0x00000000


	//----- nvinfo : EIATTR_REGCOUNT
	.align		4
.L_42:
        /*00c0*/ 	.byte	0x04, 0x2f
        /*00c2*/ 	.short	(.L_44 - .L_43)
	.align		4
.L_43:
        /*00c4*/ 	.word	index@(_ZN7cutlass13device_kernelIN5flash19enable_sm80_to_sm89INS1_16FlashAttnFwdSm80INS1_25CollectiveMainloopFwdSm80ILi4ELi1ELb0EN4cute5tupleIJNS5_1CILi128EEENS7_ILi112EEENS7_ILi64EEEEEELi64ENS_10bfloat16_tEfNS_4arch4Sm80ELb0ELb0ELb0ELb0ELb0ELb0ELb1ELb1EEENS1_21CollectiveEpilogueFwdINS6_IJS8_SA_S9_EEENS6_IJNS7_ILi1EEESI_SI_EEESC_SE_Li128ELb0ELb1ELb1ELb0EEENS1_19SingleTileSchedulerILb0ELb1ELb1ELi128EEEEEEEEEvNT_6ParamsE)
        /*00c8*/ 	.word	0x00000004


	//----- nvinfo : EIATTR_FRAME_SIZE
	.align		4
.L_44:
        /*00cc*/ 	.byte	0x04, 0x11
        /*00ce*/ 	.short	(.L_46 - .L_45)
	.align		4
.L_45:
        /*00d0*/ 	.word	index@(_ZN7cutlass13device_kernelIN5flash19enable_sm80_to_sm89INS1_16FlashAttnFwdSm80INS1_25CollectiveMainloopFwdSm80ILi4ELi1ELb0EN4cute5tupleIJNS5_1CILi128EEENS7_ILi112EEENS7_ILi64EEEEEELi64ENS_10bfloat16_tEfNS_4arch4Sm80ELb0ELb0ELb0ELb0ELb0ELb0ELb1ELb1EEENS1_21CollectiveEpilogueFwdINS6_IJS8_SA_S9_EEENS6_IJNS7_ILi1EEESI_SI_EEESC_SE_Li128ELb0ELb1ELb1ELb0EEENS1_19SingleTileSchedulerILb0ELb1ELb1ELi128EEEEEEEEEvNT_6ParamsE)
        /*00d4*/ 	.word	0x00000000


	//----- nvinfo : EIATTR_REGCOUNT
	.align		4
.L_46:
        /*00d8*/ 	.byte	0x04, 0x2f
        /*00da*/ 	.short	(.L_48 - .L_47)
	.align		4
.L_47:
        /*00dc*/ 	.word	index@(_ZN7cutlass13device_kernelIN5flash19enable_sm80_to_sm89INS1_16FlashAttnFwdSm80INS1_25CollectiveMainloopFwdSm80ILi4ELi1ELb0EN4cute5tupleIJNS5_1CILi128EEENS7_ILi80EEENS7_ILi64EEEEEELi64ENS_10bfloat16_tEfNS_4arch4Sm80ELb1ELb0ELb1ELb1ELb0ELb1ELb1ELb1EEENS1_21CollectiveEpilogueFwdINS6_IJS8_SA_S9_EEENS6_IJNS7_ILi1EEESI_SI_EEESC_SE_Li128ELb1ELb1ELb1ELb0EEENS1_36VarlenDynamicPersistentTileSchedulerILi128ELi80ELi128ELi128ELb1ELb1ELb0ELb1ELb1ELb1EEEEEEEEEvNT_6ParamsE)
        /*00e0*/ 	.word	0x00000004


	//----- nvinfo : EIATTR_FRAME_SIZE
	.align		4
.L_48:
        /*00e4*/ 	.byte	0x04, 0x11
        /*00e6*/ 	.short	(.L_50 - .L_49)
	.align		4
.L_49:
        /*00e8*/ 	.word	index@(_ZN7cutlass13device_kernelIN5flash19enable_sm80_to_sm89INS1_16FlashAttnFwdSm80INS1_25CollectiveMainloopFwdSm80ILi4ELi1ELb0EN4cute5tupleIJNS5_1CILi128EEENS7_ILi80EEENS7_ILi64EEEEEELi64ENS_10bfloat16_tEfNS_4arch4Sm80ELb1ELb0ELb1ELb1ELb0ELb1ELb1ELb1EEENS1_21CollectiveEpilogueFwdINS6_IJS8_SA_S9_EEENS6_IJNS7_ILi1EEESI_SI_EEESC_SE_Li128ELb1ELb1ELb1ELb0EEENS1_36VarlenDynamicPersistentTileSchedulerILi128ELi80ELi128ELi128ELb1ELb1ELb0ELb1ELb1ELb1EEEEEEEEEvNT_6ParamsE)
        /*00ec*/ 	.word	0x00000000


	//----- nvinfo : EIATTR_REGCOUNT
	.align		4
.L_50:
        /*00f0*/ 	.byte	0x04, 0x2f
        /*00f2*/ 	.short	(.L_52 - .L_51)
	.align		4
.L_51:
        /*00f4*/ 	.word	index@(_ZN7cutlass13device_kernelIN5flash19enable_sm80_to_sm89INS1_16FlashAttnFwdSm80INS1_25CollectiveMainloopFwdSm80ILi4ELi1ELb0EN4cute5tupleIJNS5_1CILi128EEENS7_ILi80EEENS7_ILi64EEEEEELi64ENS_10bfloat16_tEfNS_4arch4Sm80ELb1ELb0ELb1ELb1ELb0ELb0ELb1ELb1EEENS1_21CollectiveEpilogueFwdINS6_IJS8_SA_S9_EEENS6_IJNS7_ILi1EEESI_SI_EEESC_SE_Li128ELb1ELb1ELb1ELb0EEENS1_36VarlenDynamicPersistentTileSchedulerILi128ELi80ELi128ELi128ELb1ELb1ELb0ELb1ELb1ELb1EEEEEEEEEvNT_6ParamsE)
        /*00f8*/ 	.word	0x00000004


	//----- nvinfo : EIATTR_FRAME_SIZE
	.align		4
.L_52:
        /*00fc*/ 	.byte	0x04, 0x11
        /*00fe*/ 	.short	(.L_54 - .L_53)
	.align		4
.L_53:
        /*0100*/ 	.word	index@(_ZN7cutlass13device_kernelIN5flash19enable_sm80_to_sm89INS1_16FlashAttnFwdSm80INS1_25CollectiveMainloopFwdSm80ILi4ELi1ELb0EN4cute5tupleIJNS5_1CILi128EEENS7_ILi80EEENS7_ILi64EEEEEELi64ENS_10bfloat16_tEfNS_4arch4Sm80ELb1ELb0ELb1ELb1ELb0ELb0ELb1ELb1EEENS1_21CollectiveEpilogueFwdINS6_IJS8_SA_S9_EEENS6_IJNS7_ILi1EEESI_SI_EEESC_SE_Li128ELb1ELb1ELb1ELb0EEENS1_36VarlenDynamicPersistentTileSchedulerILi128ELi80ELi128ELi128ELb1ELb1ELb0ELb1ELb1ELb1EEEEEEEEEvNT_6ParamsE)
        /*0104*/ 	.word	0x00000000


	//----- nvinfo : EIATTR_REGCOUNT
	.align		4
.L_54:
        /*0108*/ 	.byte	0x04, 0x2f
        /*010a*/ 	.short	(.L_56 - .L_55)
	.align		4
.L_55:
        /*010c*/ 	.word	index@(_ZN7cutlass13device_kernelIN5flash19enable_sm80_to_sm89INS1_16FlashAttnFwdSm80INS1_25CollectiveMainloopFwdSm80ILi4ELi1ELb0EN4cute5tupleIJNS5_1CILi128EEENS7_ILi112EEENS7_ILi64EEEEEELi64ENS_10bfloat16_tEfNS_4arch4Sm80ELb1ELb0ELb1ELb0ELb0ELb0ELb1ELb1EEENS1_21CollectiveEpilogueFwdINS6_IJS8_SA_S9_EEENS6_IJNS7_ILi1EEESI_SI_EEESC_SE_Li128ELb0ELb1ELb1ELb0EEENS1_30DynamicPersistentTileSchedulerILi128ELi128ELb1ELb1ELb0EEEEEEEEEvNT_6ParamsE)
        /*0110*/ 	.word	0x00000004


	//----- nvinfo : EIATTR_FRAME_SIZE
	.align		4
.L_56:
        /*0114*/ 	.byte	0x04, 0x11
        /*0116*/ 	.short	(.L_58 - .L_57)
	.align		4
.L_57:
        /*0118*/ 	.word	index@(_ZN7cutlass13device_kernelIN5flash19enable_sm80_to_sm89INS1_16FlashAttnFwdSm80INS1_25CollectiveMainloopFwdSm80ILi4ELi1ELb0EN4cute5tupleIJNS5_1CILi128EEENS7_ILi112EEENS7_ILi64EEEEEELi64ENS_10bfloat16_tEfNS_4arch4Sm80ELb1ELb0ELb1ELb0ELb0ELb0ELb1ELb1EEENS1_21CollectiveEpilogueFwdINS6_IJS8_SA_S9_EEENS6_IJNS7_ILi1EEESI_SI_EEESC_SE_Li128ELb0ELb1ELb1ELb0EEENS1_30DynamicPersistentTileSchedulerILi128ELi128ELb1ELb1ELb0EEEEEEEEEvNT_6ParamsE)
        /*011c*/ 	.word	0x00000000


	//----- nvinfo : EIATTR_REGCOUNT
	.align		4
.L_58:
        /*0120*/ 	.byte	0x04, 0x2f
        /*0122*/ 	.short	(.L_60 - .L_59)
	.align		4
.L_59:
        /*0124*/ 	.word	index@(_ZN7cutlass13device_kernelIN5flash19enable_sm80_to_sm89INS1_16FlashAttnFwdSm80INS1_25CollectiveMainloopFwdSm80ILi4ELi1ELb0EN4cute5tupleIJNS5_1CILi128EEENS7_ILi80EEENS7_ILi64EEEEEELi64ENS_10bfloat16_tEfNS_4arch4Sm80ELb0ELb1ELb1ELb1ELb0ELb1ELb1ELb1EEENS1_21CollectiveEpilogueFwdINS6_IJS8_SA_S9_EEENS6_IJNS7_ILi1EEESI_SI_EEESC_SE_Li128ELb1ELb1ELb1ELb0EEENS1_36VarlenDynamicPersistentTileSchedulerILi128ELi80ELi128ELi128ELb1ELb1ELb0ELb1ELb0ELb1EEEEEEEEEvNT_6ParamsE)
        /*0128*/ 	.word	0x00000004


	//----- nvinfo : EIATTR_FRAME_SIZE
	.align		4
.L_60:
        /*012c*/ 	.byte	0x04, 0x11
        /*012e*/ 	.short	(.L_62 - .L_61)
	.align		4
.L_61:
        /*0130*/ 	.word	index@(_ZN7cutlass13device_kernelIN5flash19enable_sm80_to_sm89INS1_16FlashAttnFwdSm80INS1_25CollectiveMainloopFwdSm80ILi4ELi1ELb0EN4cute5tupleIJNS5_1CILi128EEENS7_ILi80EEENS7_ILi64EEEEEELi64ENS_10bfloat16_tEfNS_4arch4Sm80ELb0ELb1ELb1ELb1ELb0ELb1ELb1ELb1EEENS1_21CollectiveEpilogueFwdINS6_IJS8_SA_S9_EEENS6_IJNS7_ILi1EEESI_SI_EEESC_SE_Li128ELb1ELb1ELb1ELb0EEENS1_36VarlenDynamicPersistentTileSchedulerILi128ELi80ELi128ELi128ELb1ELb1ELb0ELb1ELb0ELb1EEEEEEEEEvNT_6ParamsE)
        /*0134*/ 	.word	0x00000000


	//----- nvinfo : EIATTR_REGCOUNT
	.align		4
.L_62:
        /*0138*/ 	.byte	0x04, 0x2f
        /*013a*/ 	.short	(.L_64 - .L_63)
	.align		4
.L_63:
        /*013c*/ 	.word	index@(_ZN7cutlass13device_kernelIN5flash19enable_sm80_to_sm89INS1_16FlashAttnFwdSm80INS1_25CollectiveMainloopFwdSm80ILi4ELi1ELb0EN4cute5tupleIJNS5_1CILi128EEENS7_ILi80EEENS7_ILi64EEEEEELi64ENS_10bfloat16_tEfNS_4arch4Sm80ELb0ELb1ELb1ELb1ELb0ELb0ELb1ELb1EEENS1_21CollectiveEpilogueFwdINS6_IJS8_SA_S9_EEENS6_IJNS7_ILi1EEESI_SI_EEESC_SE_Li128ELb1ELb1ELb1ELb0EEENS1_36VarlenDynamicPersistentTileSchedulerILi128ELi80ELi128ELi128ELb1ELb1ELb0ELb1ELb0ELb1EEEEEEEEEvNT_6ParamsE)
        /*0140*/ 	.word	0x00000004


	//----- nvinfo : EIATTR_FRAME_SIZE
	.align		4
.L_64:
        /*0144*/ 	.byte	0x04, 0x11
        /*0146*/ 	.short	(.L_66 - .L_65)
	.align		4
.L_65:
        /*0148*/ 	.word	index@(_ZN7cutlass13device_kernelIN5flash19enable_sm80_to_sm89INS1_16FlashAttnFwdSm80INS1_25CollectiveMainloopFwdSm80ILi4ELi1ELb0EN4cute5tupleIJNS5_1CILi128EEENS7_ILi80EEENS7_ILi64EEEEEELi64ENS_10bfloat16_tEfNS_4arch4Sm80ELb0ELb1ELb1ELb1ELb0ELb0ELb1ELb1EEENS1_21CollectiveEpilogueFwdINS6_IJS8_SA_S9_EEENS6_IJNS7_ILi1EEESI_SI_EEESC_SE_Li128ELb1ELb1ELb1ELb0EEENS1_36VarlenDynamicPersistentTileSchedulerILi128ELi80ELi128ELi128ELb1ELb1ELb0ELb1ELb0ELb1EEEEEEEEEvNT_6ParamsE)
        /*014c*/ 	.word	0x00000000


	//----- nvinfo : EIATTR_REGCOUNT
	.align		4
.L_66:
        /*0150*/ 	.byte	0x04, 0x2f
        /*0152*/ 	.short	(.L_68 - .L_67)
	.align		4
.L_67:
        /*0154*/ 	.word	index@(_ZN7cutlass13device_kernelIN5flash19enable_sm80_to_sm89INS1_16FlashAttnFwdSm80INS1_25CollectiveMainloopFwdSm80ILi4ELi1ELb0EN4cute5tupleIJNS5_1CILi128EEENS7_ILi96EEENS7_ILi64EEEEEELi64ENS_10bfloat16_tEfNS_4arch4Sm80ELb0ELb1ELb1ELb0ELb0ELb0ELb1ELb1EEENS1_21CollectiveEpilogueFwdINS6_IJS8_SA_S9_EEENS6_IJNS7_ILi1EEESI_SI_EEESC_SE_Li128ELb0ELb1ELb1ELb0EEENS1_19SingleTileSchedulerILb0ELb1ELb1ELi128EEEEEEEEEvNT_6ParamsE)
        /*0158*/ 	.word	0x00000004


	//----- nvinfo : EIATTR_FRAME_SIZE
	.align		4
.L_68:
        /*015c*/ 	.byte	0x04, 0x11
        /*015e*/ 	.short	(.L_70 - .L_69)
	.align		4
.L_69:
        /*0160*/ 	.word	index@(_ZN7cutlass13device_kernelIN5flash19enable_sm80_to_sm89INS1_16FlashAttnFwdSm80INS1_25CollectiveMainloopFwdSm80ILi4ELi1ELb0EN4cute5tupleIJNS5_1CILi128EEENS7_ILi96EEENS7_ILi64EEEEEELi64ENS_10bfloat16_tEfNS_4arch4Sm80ELb0ELb1ELb1ELb0ELb0ELb0ELb1ELb1EEENS1_21CollectiveEpilogueFwdINS6_IJS8_SA_S9_EEENS6_IJNS7_ILi1EEESI_SI_EEESC_SE_Li128ELb0ELb1ELb1ELb0EEENS1_19SingleTileSchedulerILb0ELb1ELb1ELi128EEEEEEEEEvNT_6ParamsE)
        /*0164*/ 	.word	0x00000000


	//----- nvinfo : EIATTR_REGCOUNT
	.align		4
.L_70:
        /*0168*/ 	.byte	0x04, 0x2f
        /*016a*/ 	.short	(.L_72 - .L_71)
	.align		4
.L_71:
        /*016c*/ 	.word	index@(_ZN7cutlass13device_kernelIN5flash19enable_sm80_to_sm89INS1_16FlashAttnFwdSm80INS1_25CollectiveMainloopFwdSm80ILi4ELi1ELb0EN4cute5tupleIJNS5_1CILi128EEENS7_ILi80EEENS7_ILi64EEEEEELi64ENS_10bfloat16_tEfNS_4arch4Sm80ELb0ELb0ELb1ELb1ELb0ELb1ELb1ELb1EEENS1_21CollectiveEpilogueFwdINS6_IJS8_SA_S9_EEENS6_IJNS7_ILi1EEESI_SI_EEESC_SE_Li128ELb1ELb1ELb1ELb0EEENS1_36VarlenDynamicPersistentTileSchedulerILi128ELi80ELi128ELi128ELb1ELb1ELb0ELb0ELb1ELb1EEEEEEEEEvNT_6ParamsE)
        /*0170*/ 	.word	0x00000004


	//----- nvinfo : EIATTR_FRAME_SIZE
	.align		4
.L_72:
        /*0174*/ 	.byte	0x04, 0x11
        /*0176*/ 	.short	(.L_74 - .L_73)
	.align		4
.L_73:
        /*0178*/ 	.word	index@(_ZN7cutlass13device_kernelIN5flash19enable_sm80_to_sm89INS1_16FlashAttnFwdSm80INS1_25CollectiveMainloopFwdSm80ILi4ELi1ELb0EN4cute5tupleIJNS5_1CILi128EEENS7_ILi80EEENS7_ILi64EEEEEELi64ENS_10bfloat16_tEfNS_4arch4Sm80ELb0ELb0ELb1ELb1ELb0ELb1ELb1ELb1EEENS1_21CollectiveEpilogueFwdINS6_IJS8_SA_S9_EEENS6_IJNS7_ILi1EEESI_SI_EEESC_SE_Li128ELb1ELb1ELb1ELb0EEENS1_36VarlenDynamicPersistentTileSchedulerILi128ELi80ELi128ELi128ELb1ELb1ELb0ELb0ELb1ELb1EEEEEEEEEvNT_6ParamsE)
        /*017c*/ 	.word	0x00000000


	//----- nvinfo : EIATTR_REGCOUNT
	.align		4
.L_74:
        /*0180*/ 	.byte	0x04, 0x2f
        /*0182*/ 	.short	(.L_76 - .L_75)
	.align		4
.L_75:
        /*0184*/ 	.word	index@(_ZN7cutlass13device_kernelIN5flash19enable_sm80_to_sm89INS1_16FlashAttnFwdSm80INS1_25CollectiveMainloopFwdSm80ILi4ELi1ELb0EN4cute5tupleIJNS5_1CILi128EEENS7_ILi80EEENS7_ILi64EEEEEELi64ENS_10bfloat16_tEfNS_4arch4Sm80ELb0ELb0ELb1ELb1ELb0ELb0ELb1ELb1EEENS1_21CollectiveEpilogueFwdINS6_IJS8_SA_S9_EEENS6_IJNS7_ILi1EEESI_SI_EEESC_SE_Li128ELb1ELb1ELb1ELb0EEENS1_36VarlenDynamicPersistentTileSchedulerILi128ELi80ELi128ELi128ELb1ELb1ELb0ELb0ELb1ELb1EEEEEEEEEvNT_6ParamsE)
        /*0188*/ 	.word	0x00000004


	//----- nvinfo : EIATTR_FRAME_SIZE
	.align		4
.L_76:
        /*018c*/ 	.byte	0x04, 0x11
        /*018e*/ 	.short	(.L_78 - .L_77)
	.align		4
.L_77:
        /*0190*/ 	.word	index@(_ZN7cutlass13device_kernelIN5flash19enable_sm80_to_sm89INS1_16FlashAttnFwdSm80INS1_25CollectiveMainloopFwdSm80ILi4ELi1ELb0EN4cute5tupleIJNS5_1CILi128EEENS7_ILi80EEENS7_ILi64EEEEEELi64ENS_10bfloat16_tEfNS_4arch4Sm80ELb0ELb0ELb1ELb1ELb0ELb0ELb1ELb1EEENS1_21CollectiveEpilogueFwdINS6_IJS8_SA_S9_EEENS6_IJNS7_ILi1EEESI_SI_EEESC_SE_Li128ELb1ELb1ELb1ELb0EEENS1_36VarlenDynamicPersistentTileSchedulerILi128ELi80ELi128ELi128ELb1ELb1ELb0ELb0ELb1ELb1EEEEEEEEEvNT_6ParamsE)
        /*0194*/ 	.word	0x00000000


	//----- nvinfo : EIATTR_REGCOUNT
	.align		4
.L_78:
        /*0198*/ 	.byte	0x04, 0x2f
        /*019a*/ 	.short	(.L_80 - .L_79)
	.align		4
.L_79:
        /*019c*/ 	.word	index@(_ZN7cutlass13device_kernelIN5flash19enable_sm80_to_sm89INS1_16FlashAttnFwdSm80INS1_25CollectiveMainloopFwdSm80ILi4ELi1ELb0EN4cute5tupleIJNS5_1CILi128EEENS7_ILi112EEENS7_ILi64EEEEEELi64ENS_10bfloat16_tEfNS_4arch4Sm80ELb0ELb0ELb1ELb0ELb0ELb0ELb1ELb1EEENS1_21CollectiveEpilogueFwdINS6_IJS8_SA_S9_EEENS6_IJNS7_ILi1EEESI_SI_EEESC_SE_Li128ELb0ELb1ELb1ELb0EEENS1_19SingleTileSchedulerILb0ELb1ELb1ELi128EEEEEEEEEvNT_6ParamsE)
        /*01a0*/ 	.word	0x00000004


	//----- nvinfo : EIATTR_FRAME_SIZE
	.align		4
.L_80:
        /*01a4*/ 	.byte	0x04, 0x11
        /*01a6*/ 	.short	(.L_82 - .L_81)
	.align		4
.L_81:
        /*01a8*/ 	.word	index@(_ZN7cutlass13device_kernelIN5flash19enable_sm80_to_sm89INS1_16FlashAttnFwdSm80INS1_25CollectiveMainloopFwdSm80ILi4ELi1ELb0EN4cute5tupleIJNS5_1CILi128EEENS7_ILi112EEENS7_ILi64EEEEEELi64ENS_10bfloat16_tEfNS_4arch4Sm80ELb0ELb0ELb1ELb0ELb0ELb0ELb1ELb1EEENS1_21CollectiveEpilogueFwdINS6_IJS8_SA_S9_EEENS6_IJNS7_ILi1EEESI_SI_EEESC_SE_Li128ELb0ELb1ELb1ELb0EEENS1_19SingleTileSchedulerILb0ELb1ELb1ELi128EEEEEEEEEvNT_6ParamsE)
        /*01ac*/ 	.word	0x00000000


	//----- nvinfo : EIATTR_MIN_STACK_SIZE
	.align		4
.L_82:
        /*01b0*/ 	.byte	0x04, 0x12
        /*01b2*/ 	.short	(.L_84 - .L_83)
	.align		4
.L_83:
        /*01b4*/ 	.word	index@(_ZN7cutlass13device_kernelIN5flash19enable_sm80_to_sm89INS1_16FlashAttnFwdSm80INS1_25CollectiveMainloopFwdSm80ILi4ELi1ELb0EN4cute5tupleIJNS5_1CILi128EEENS7_ILi112EEENS7_ILi64EEEEEELi64ENS_10bfloat16_tEfNS_4arch4Sm80ELb0ELb0ELb1ELb0ELb0ELb0ELb1ELb1EEENS1_21CollectiveEpilogueFwdINS6_IJS8_SA_S9_EEENS6_IJNS7_ILi1EEESI_SI_EEESC_SE_Li128ELb0ELb1ELb1ELb0EEENS1_19SingleTileSchedulerILb0ELb1ELb1ELi128EEEEEEEEEvNT_6ParamsE)
        /*01b8*/ 	.word	0x00000000


	//----- nvinfo : EIATTR_MIN_STACK_SIZE
	.align		4
.L_84:
        /*01bc*/ 	.byte	0x04, 0x12
        /*01be*/ 	.short	(.L_86 - .L_85)
	.align		4
.L_85:
        /*01c0*/ 	.word	index@(_ZN7cutlass13device_kernelIN5flash19enable_sm80_to_sm89INS1_16FlashAttnFwdSm80INS1_25CollectiveMainloopFwdSm80ILi4ELi1ELb0EN4cute5tupleIJNS5_1CILi128EEENS7_ILi80EEENS7_ILi64EEEEEELi64ENS_10bfloat16_tEfNS_4arch4Sm80ELb0ELb0ELb1ELb1ELb0ELb0ELb1ELb1EEENS1_21CollectiveEpilogueFwdINS6_IJS8_SA_S9_EEENS6_IJNS7_ILi1EEESI_SI_EEESC_SE_Li128ELb1ELb1ELb1ELb0EEENS1_36VarlenDynamicPersistentTileSchedulerILi128ELi80ELi128ELi128ELb1ELb1ELb0ELb0ELb1ELb1EEEEEEEEEvNT_6ParamsE)
        /*01c4*/ 	.word	0x00000000


	//----- nvinfo : EIATTR_MIN_STACK_SIZE
	.align		4
.L_86:
        /*01c8*/ 	.byte	0x04, 0x12
        /*01ca*/ 	.short	(.L_88 - .L_87)
	.align		4
.L_87:
        /*01cc*/ 	.word	index@(_ZN7cutlass13device_kernelIN5flash19enable_sm80_to_sm89INS1_16FlashAttnFwdSm80INS1_25CollectiveMainloopFwdSm80ILi4ELi1ELb0EN4cute5tupleIJNS5_1CILi128EEENS7_ILi80EEENS7_ILi64EEEEEELi64ENS_10bfloat16_tEfNS_4arch4Sm80ELb0ELb0ELb1ELb1ELb0ELb1ELb1ELb1EEENS1_21CollectiveEpilogueFwdINS6_IJS8_SA_S9_EEENS6_IJNS7_ILi1EEESI_SI_EEESC_SE_Li128ELb1ELb1ELb1ELb0EEENS1_36VarlenDynamicPersistentTileSchedulerILi128ELi80ELi128ELi128ELb1ELb1ELb0ELb0ELb1ELb1EEEEEEEEEvNT_6ParamsE)
        /*01d0*/ 	.word	0x00000000


	//----- nvinfo : EIATTR_MIN_STACK_SIZE
	.align		4
.L_88:
        /*01d4*/ 	.byte	0x04, 0x12
        /*01d6*/ 	.short	(.L_90 - .L_89)
	.align		4
.L_89:
        /*01d8*/ 	.word	index@(_ZN7cutlass13device_kernelIN5flash19enable_sm80_to_sm89INS1_16FlashAttnFwdSm80INS1_25CollectiveMainloopFwdSm80ILi4ELi1ELb0EN4cute5tupleIJNS5_1CILi128EEENS7_ILi96EEENS7_ILi64EEEEEELi64ENS_10bfloat16_tEfNS_4arch4Sm80ELb0ELb1ELb1ELb0ELb0ELb0ELb1ELb1EEENS1_21CollectiveEpilogueFwdINS6_IJS8_SA_S9_EEENS6_IJNS7_ILi1EEESI_SI_EEESC_SE_Li128ELb0ELb1ELb1ELb0EEENS1_19SingleTileSchedulerILb0ELb1ELb1ELi128EEEEEEEEEvNT_6ParamsE)
        /*01dc*/ 	.word	0x00000000


	//----- nvinfo : EIATTR_MIN_STACK_SIZE
	.align		4
.L_90:
        /*01e0*/ 	.byte	0x04, 0x12
        /*01e2*/ 	.short	(.L_92 - .L_91)
	.align		4
.L_91:
        /*01e4*/ 	.word	index@(_ZN7cutlass13device_kernelIN5flash19enable_sm80_to_sm89INS1_16FlashAttnFwdSm80INS1_25CollectiveMainloopFwdSm80ILi4ELi1ELb0EN4cute5tupleIJNS5_1CILi128EEENS7_ILi80EEENS7_ILi64EEEEEELi64ENS_10bfloat16_tEfNS_4arch4Sm80ELb0ELb1ELb1ELb1ELb0ELb0ELb1ELb1EEENS1_21CollectiveEpilogueFwdINS6_IJS8_SA_S9_EEENS6_IJNS7_ILi1EEESI_SI_EEESC_SE_Li128ELb1ELb1ELb1ELb0EEENS1_36VarlenDynamicPersistentTileSchedulerILi128ELi80ELi128ELi128ELb1ELb1ELb0ELb1ELb0ELb1EEEEEEEEEvNT_6ParamsE)
        /*01e8*/ 	.word	0x00000000


	//----- nvinfo : EIATTR_MIN_STACK_SIZE
	.align		4
.L_92:
        /*01ec*/ 	.byte	0x04, 0x12
        /*01ee*/ 	.short	(.L_94 - .L_93)
	.align		4
.L_93:
        /*01f0*/ 	.word	index@(_ZN7cutlass13device_kernelIN5flash19enable_sm80_to_sm89INS1_16FlashAttnFwdSm80INS1_25CollectiveMainloopFwdSm80ILi4ELi1ELb0EN4cute5tupleIJNS5_1CILi128EEENS7_ILi80EEENS7_ILi64EEEEEELi64ENS_10bfloat16_tEfNS_4arch4Sm80ELb0ELb1ELb1ELb1ELb0ELb1ELb1ELb1EEENS1_21CollectiveEpilogueFwdINS6_IJS8_SA_S9_EEENS6_IJNS7_ILi1EEESI_SI_EEESC_SE_Li128ELb1ELb1ELb1ELb0EEENS1_36VarlenDynamicPersistentTileSchedulerILi128ELi80ELi128ELi128ELb1ELb1ELb0ELb1ELb0ELb1EEEEEEEEEvNT_6ParamsE)
        /*01f4*/ 	.word	0x00000000


	//----- nvinfo : EIATTR_MIN_STACK_SIZE
	.align		4
.L_94:
        /*01f8*/ 	.byte	0x04, 0x12
        /*01fa*/ 	.short	(.L_96 - .L_95)
	.align		4
.L_95:
        /*01fc*/ 	.word	index@(_ZN7cutlass13device_kernelIN5flash19enable_sm80_to_sm89INS1_16FlashAttnFwdSm80INS1_25CollectiveMainloopFwdSm80ILi4ELi1ELb0EN4cute5tupleIJNS5_1CILi128EEENS7_ILi112EEENS7_ILi64EEEEEELi64ENS_10bfloat16_tEfNS_4arch4Sm80ELb1ELb0ELb1ELb0ELb0ELb0ELb1ELb1EEENS1_21CollectiveEpilogueFwdINS6_IJS8_SA_S9_EEENS6_IJNS7_ILi1EEESI_SI_EEESC_SE_Li128ELb0ELb1ELb1ELb0EEENS1_30DynamicPersistentTileSchedulerILi128ELi128ELb1ELb1ELb0EEEEEEEEEvNT_6ParamsE)
        /*0200*/ 	.word	0x00000000


	//----- nvinfo : EIATTR_MIN_STACK_SIZE
	.align		4
.L_96:
        /*0204*/ 	.byte	0x04, 0x12
        /*0206*/ 	.short	(.L_98 - .L_97)
	.align		4
.L_97:
        /*0208*/ 	.word	index@(_ZN7cutlass13device_kernelIN5flash19enable_sm80_to_sm89INS1_16FlashAttnFwdSm80INS1_25CollectiveMainloopFwdSm80ILi4ELi1ELb0EN4cute5tupleIJNS5_1CILi128EEENS7_ILi80EEENS7_ILi64EEEEEELi64ENS_10bfloat16_tEfNS_4arch4Sm80ELb1ELb0ELb1ELb1ELb0ELb0ELb1ELb1EEENS1_21CollectiveEpilogueFwdINS6_IJS8_SA_S9_EEENS6_IJNS7_ILi1EEESI_SI_EEESC_SE_Li128ELb1ELb1ELb1ELb0EEENS1_36VarlenDynamicPersistentTileSchedulerILi128ELi80ELi128ELi128ELb1ELb1ELb0ELb1ELb1ELb1EEEEEEEEEvNT_6ParamsE)
        /*020c*/ 	.word	0x00000000


	//----- nvinfo : EIATTR_MIN_STACK_SIZE
	.align		4
.L_98:
        /*0210*/ 	.byte	0x04, 0x12
        /*0212*/ 	.short	(.L_100 - .L_99)
	.align		4
.L_99:
        /*0214*/ 	.word	index@(_ZN7cutlass13device_kernelIN5flash19enable_sm80_to_sm89INS1_16FlashAttnFwdSm80INS1_25CollectiveMainloopFwdSm80ILi4ELi1ELb0EN4cute5tupleIJNS5_1CILi128EEENS7_ILi80EEENS7_ILi64EEEEEELi64ENS_10bfloat16_tEfNS_4arch4Sm80ELb1ELb0ELb1ELb1ELb0ELb1ELb1ELb1EEENS1_21CollectiveEpilogueFwdINS6_IJS8_SA_S9_EEENS6_IJNS7_ILi1EEESI_SI_EEESC_SE_Li128ELb1ELb1ELb1ELb0EEENS1_36VarlenDynamicPersistentTileSchedulerILi128ELi80ELi128ELi128ELb1ELb1ELb0ELb1ELb1ELb1EEEEEEEEEvNT_6ParamsE)
        /*0218*/ 	.word	0x00000000


	//----- nvinfo : EIATTR_MIN_STACK_SIZE
	.align		4
.L_100:
        /*021c*/ 	.byte	0x04, 0x12
        /*021e*/ 	.short	(.L_102 - .L_101)
	.align		4
.L_101:
        /*0220*/ 	.word	index@(_ZN7cutlass13device_kernelIN5flash19enable_sm80_to_sm89INS1_16FlashAttnFwdSm80INS1_25CollectiveMainloopFwdSm80ILi4ELi1ELb0EN4cute5tupleIJNS5_1CILi128EEENS7_ILi112EEENS7_ILi64EEEEEELi64ENS_10bfloat16_tEfNS_4arch4Sm80ELb0ELb0ELb0ELb0ELb0ELb0ELb1ELb1EEENS1_21CollectiveEpilogueFwdINS6_IJS8_SA_S9_EEENS6_IJNS7_ILi1EEESI_SI_EEESC_SE_Li128ELb0ELb1ELb1ELb0EEENS1_19SingleTileSchedulerILb0ELb1ELb1ELi128EEEEEEEEEvNT_6ParamsE)
        /*0224*/ 	.word	0x00000000


	//----- nvinfo : EIATTR_MIN_STACK_SIZE
	.align		4
.L_102:
        /*0228*/ 	.byte	0x04, 0x12
        /*022a*/ 	.short	(.L_104 - .L_103)
	.align		4
.L_103:
        /*022c*/ 	.word	index@(_ZN7cutlass13device_kernelIN5flash19enable_sm80_to_sm89INS1_16FlashAttnFwdSm80INS1_25CollectiveMainloopFwdSm80ILi4ELi1ELb0EN4cute5tupleIJNS5_1CILi128EEENS7_ILi80EEENS7_ILi64EEEEEELi64ENS_10bfloat16_tEfNS_4arch4Sm80ELb0ELb0ELb0ELb1ELb0ELb0ELb1ELb1EEENS1_21CollectiveEpilogueFwdINS6_IJS8_SA_S9_EEENS6_IJNS7_ILi1EEESI_SI_EEESC_SE_Li128ELb1ELb1ELb1ELb0EEENS1_36VarlenDynamicPersistentTileSchedulerILi128ELi80ELi128ELi128ELb1ELb1ELb0ELb0ELb1ELb1EEEEEEEEEvNT_6ParamsE)
        /*0230*/ 	.word	0x00000000


	//----- nvinfo : EIATTR_MIN_STACK_SIZE
	.align		4
.L_104:
        /*0234*/ 	.byte	0x04, 0x12
        /*0236*/ 	.short	(.L_106 - .L_105)
	.align		4
.L_105:
        /*0238*/ 	.word	index@(_ZN7cutlass13device_kernelIN5flash19enable_sm80_to_sm89INS1_16FlashAttnFwdSm80INS1_25CollectiveMainloopFwdSm80ILi4ELi1ELb0EN4cute5tupleIJNS5_1CILi128EEENS7_ILi80EEENS7_ILi64EEEEEELi64ENS_10bfloat16_tEfNS_4arch4Sm80ELb0ELb0ELb0ELb1ELb0ELb1ELb1ELb1EEENS1_21CollectiveEpilogueFwdINS6_IJS8_SA_S9_EEENS6_IJNS7_ILi1EEESI_SI_EEESC_SE_Li128ELb1ELb1ELb1ELb0EEENS1_36VarlenDynamicPersistentTileSchedulerILi128ELi80ELi128ELi128ELb1ELb1ELb0ELb0ELb1ELb1EEEEEEEEEvNT_6ParamsE)
        /*023c*/ 	.word	0x00000000


	//----- nvinfo : EIATTR_MIN_STACK_SIZE
	.align		4
.L_106:
        /*0240*/ 	.byte	0x04, 0x12
        /*0242*/ 	.short	(.L_108 - .L_107)
	.align		4
.L_107:
        /*0244*/ 	.word	index@(_ZN7cutlass13device_kernelIN5flash19enable_sm80_to_sm89INS1_16FlashAttnFwdSm80INS1_25CollectiveMainloopFwdSm80ILi4ELi1ELb0EN4cute5tupleIJNS5_1CILi128EEENS7_ILi96EEENS7_ILi64EEEEEELi64ENS_10bfloat16_tEfNS_4arch4Sm80ELb0ELb1ELb0ELb0ELb0ELb0ELb1ELb1EEENS1_21CollectiveEpilogueFwdINS6_IJS8_SA_S9_EEENS6_IJNS7_ILi1EEESI_SI_EEESC_SE_Li128ELb0ELb1ELb1ELb0EEENS1_19SingleTileSchedulerILb0ELb1ELb1ELi128EEEEEEEEEvNT_6ParamsE)
        /*0248*/ 	.word	0x00000000


	//----- nvinfo : EIATTR_MIN_STACK_SIZE
	.align		4
.L_108:
        /*024c*/ 	.byte	0x04, 0x12
        /*024e*/ 	.short	(.L_110 - .L_109)
	.align		4
.L_109:
        /*0250*/ 	.word	index@(_ZN7cutlass13device_kernelIN5flash19enable_sm80_to_sm89INS1_16FlashAttnFwdSm80INS1_25CollectiveMainloopFwdSm80ILi4ELi1ELb0EN4cute5tupleIJNS5_1CILi128EEENS7_ILi80EEENS7_ILi64EEEEEELi64ENS_10bfloat16_tEfNS_4arch4Sm80ELb0ELb1ELb0ELb1ELb0ELb0ELb1ELb1EEENS1_21CollectiveEpilogueFwdINS6_IJS8_SA_S9_EEENS6_IJNS7_ILi1EEESI_SI_EEESC_SE_Li128ELb1ELb1ELb1ELb0EEENS1_36VarlenDynamicPersistentTileSchedulerILi128ELi80ELi128ELi128ELb1ELb1ELb0ELb1ELb0ELb1EEEEEEEEEvNT_6ParamsE)
        /*0254*/ 	.word	0x00000000


	//----- nvinfo : EIATTR_MIN_STACK_SIZE
	.align		4
.L_110:
        /*0258*/ 	.byte	0x04, 0x12
        /*025a*/ 	.short	(.L_112 - .L_111)
	.align		4
.L_111:
        /*025c*/ 	.word	index@(_ZN7cutlass13device_kernelIN5flash19enable_sm80_to_sm89INS1_16FlashAttnFwdSm80INS1_25CollectiveMainloopFwdSm80ILi4ELi1ELb0EN4cute5tupleIJNS5_1CILi128EEENS7_ILi80EEENS7_ILi64EEEEEELi64ENS_10bfloat16_tEfNS_4arch4Sm80ELb0ELb1ELb0ELb1ELb0ELb1ELb1ELb1EEENS1_21CollectiveEpilogueFwdINS6_IJS8_SA_S9_EEENS6_IJNS7_ILi1EEESI_SI_EEESC_SE_Li128ELb1ELb1ELb1ELb0EEENS1_36VarlenDynamicPersistentTileSchedulerILi128ELi80ELi128ELi128ELb1ELb1ELb0ELb1ELb0ELb1EEEEEEEEEvNT_6ParamsE)
        /*0260*/ 	.word	0x00000000


	//----- nvinfo : EIATTR_MIN_STACK_SIZE
	.align		4
.L_112:
        /*0264*/ 	.byte	0x04, 0x12
        /*0266*/ 	.short	(.L_114 - .L_113)
	.align		4
.L_113:
        /*0268*/ 	.word	index@(_ZN7cutlass13device_kernelIN5flash19enable_sm80_to_sm89INS1_16FlashAttnFwdSm80INS1_25CollectiveMainloopFwdSm80ILi4ELi1ELb0EN4cute5tupleIJNS5_1CILi128EEENS7_ILi112EEENS7_ILi64EEEEEELi64ENS_10bfloat16_tEfNS_4arch4Sm80ELb1ELb0ELb0ELb0ELb0ELb0ELb1ELb1EEENS1_21CollectiveEpilogueFwdINS6_IJS8_SA_S9_EEENS6_IJNS7_ILi1EEESI_SI_EEESC_SE_Li128ELb0ELb1ELb1ELb0EEENS1_30DynamicPersistentTileSchedulerILi128ELi128ELb1ELb1ELb0EEEEEEEEEvNT_6ParamsE)
        /*026c*/ 	.word	0x00000000


	//----- nvinfo : EIATTR_MIN_STACK_SIZE
	.align		4
.L_114:
        /*0270*/ 	.byte	0x04, 0x12
        /*0272*/ 	.short	(.L_116 - .L_115)
	.align		4
.L_115:
        /*0274*/ 	.word	index@(_ZN7cutlass13device_kernelIN5flash19enable_sm80_to_sm89INS1_16FlashAttnFwdSm80INS1_25CollectiveMainloopFwdSm80ILi4ELi1ELb0EN4cute5tupleIJNS5_1CILi128EEENS7_ILi80EEENS7_ILi64EEEEEELi64ENS_10bfloat16_tEfNS_4arch4Sm80ELb1ELb0ELb0ELb1ELb0ELb0ELb1ELb1EEENS1_21CollectiveEpilogueFwdINS6_IJS8_SA_S9_EEENS6_IJNS7_ILi1EEESI_SI_EEESC_SE_Li128ELb1ELb1ELb1ELb0EEENS1_36VarlenDynamicPersistentTileSchedulerILi128ELi80ELi128ELi128ELb1ELb1ELb0ELb1ELb1ELb1EEEEEEEEEvNT_6ParamsE)
        /*0278*/ 	.word	0x00000000


	//----- nvinfo : EIATTR_MIN_STACK_SIZE
	.align		4
.L_116:
        /*027c*/ 	.byte	0x04, 0x12
        /*027e*/ 	.short	(.L_118 - .L_117)
	.align		4
.L_117:
        /*0280*/ 	.word	index@(_ZN7cutlass13device_kernelIN5flash19enable_sm80_to_sm89INS1_16FlashAttnFwdSm80INS1_25CollectiveMainloopFwdSm80ILi4ELi1ELb0EN4cute5tupleIJNS5_1CILi128EEENS7_ILi80EEENS7_ILi64EEEEEELi64ENS_10bfloat16_tEfNS_4arch4Sm80ELb1ELb0ELb0ELb1ELb0ELb1ELb1ELb1EEENS1_21CollectiveEpilogueFwdINS6_IJS8_SA_S9_EEENS6_IJNS7_ILi1EEESI_SI_EEESC_SE_Li128ELb1ELb1ELb1ELb0EEENS1_36VarlenDynamicPersistentTileSchedulerILi128ELi80ELi128ELi128ELb1ELb1ELb0ELb1ELb1ELb1EEEEEEEEEvNT_6ParamsE)
        /*0284*/ 	.word	0x00000000
.L_118:


//--------------------- .nv.compat                --------------------------
	.section	.nv.compat,"",@"SHT_CUDA_COMPAT_INFO"
	.align	4
        /*0000*/ 	.byte	0x02, 0x09, 0x01, 0x00, 0x02, 0x02, 0x01, 0x00, 0x02, 0x05, 0x05, 0x00, 0x03, 0x07, 0x01, 0x01
        /*0010*/ 	.byte	0x02, 0x03, 0x00, 0x00, 0x02, 0x06, 0x01, 0x00, 0x04, 0x0b, 0x08, 0x00, 0x00, 0x00, 0x00, 0x00
        /*0020*/ 	.byte	0x00, 0x00, 0x00, 0x00


//--------------------- .nv.info._ZN7cutlass13device_kernelIN5flash19enable_sm80_to_sm89INS1_16FlashAttnFwdSm80INS1_25CollectiveMainloopFwdSm80ILi4ELi1ELb0EN4cute5tupleIJNS5_1CILi128EEENS7_ILi112EEENS7_ILi64EEEEEELi64ENS_10bfloat16_tEfNS_4arch4Sm80ELb0ELb0ELb1ELb0ELb0ELb0ELb1ELb1EEENS1_21CollectiveEpilogueFwdINS6_IJS8_SA_S9_EEENS6_IJNS7_ILi1EEESI_SI_EEESC_SE_Li128ELb0ELb1ELb1ELb0EEENS1_19SingleTileSchedulerILb0ELb1ELb1ELi128EEEEEEEEEvNT_6ParamsE --------------------------
	.section	.nv.info._ZN7cutlass13device_kernelIN5flash19enable_sm80_to_sm89INS1_16FlashAttnFwdSm80INS1_25CollectiveMainloopFwdSm80ILi4ELi1ELb0EN4cute5tupleIJNS5_1CILi128EEENS7_ILi112EEENS7_ILi64EEEEEELi64ENS_10bfloat16_tEfNS_4arch4Sm80ELb0ELb0ELb1ELb0ELb0ELb0ELb1ELb1EEENS1_21CollectiveEpilogueFwdINS6_IJS8_SA_S9_EEENS6_IJNS7_ILi1EEESI_SI_EEESC_SE_Li128ELb0ELb1ELb1ELb0EEENS1_19SingleTileSchedulerILb0ELb1ELb1ELi128EEEEEEEEEvNT_6ParamsE,"",@"SHT_CUDA_INFO"
	.sectionflags	@""
	.align	4


	//----- nvinfo : EIATTR_CUDA_API_VERSION
	.align		4
        /*0000*/ 	.byte	0x04, 0x37
        /*0002*/ 	.short	(.L_120 - .L_119)
.L_119:
        /*0004*/ 	.word	0x00000082


	//----- nvinfo : EIATTR_KPARAM_INFO
	.align		4
.L_120:
        /*0008*/ 	.byte	0x04, 0x17
        /*000a*/ 	.short	(.L_122 - .L_121)
.L_121:
        /*000c*/ 	.word	0x00000000
        /*0010*/ 	.short	0x0000
        /*0012*/ 	.short	0x0000
        /*0014*/ 	.byte	0x00, 0xf0, 0x61, 0x10


	//----- nvinfo : EIATTR_SPARSE_MMA_MASK
	.align		4
.L_122:
        /*0018*/ 	.byte	0x03, 0x50
        /*001a*/ 	.short	0x0000


	//----- nvinfo : EIATTR_MAXREG_COUNT
	.align		4
        /*001c*/ 	.byte	0x03, 0x1b
        /*001e*/ 	.short	0x00ff


	//----- nvinfo : EIATTR_MERCURY_ISA_VERSION
	.align		4
        /*0020*/ 	.byte	0x03, 0x5f
        /*0022*/ 	.short	0x0101


	//----- nvinfo : EIATTR_EXIT_INSTR_OFFSETS
	.align		4
        /*0024*/ 	.byte	0x04, 0x1c
        /*0026*/ 	.short	(.L_124 - .L_123)


	//   ....[0]....
.L_123:
        /*0028*/ 	.word	0x00000010


	//----- nvinfo : EIATTR_MAX_THREADS
	.align		4
.L_124:
        /*002c*/ 	.byte	0x04, 0x05
        /*002e*/ 	.short	(.L_126 - .L_125)
.L_125:
        /*0030*/ 	.word	0x00000080
        /*0034*/ 	.word	0x00000001
        /*0038*/ 	.word	0x00000001


	//----- nvinfo : EIATTR_CBANK_PARAM_SIZE
	.align		4
.L_126:
        /*003c*/ 	.byte	0x03, 0x19
        /*003e*/ 	.short	0x0418


	//----- nvinfo : EIATTR_PARAM_CBANK
	.align		4
        /*0040*/ 	.byte	0x04, 0x0a
        /*0042*/ 	.short	(.L_128 - .L_127)
	.align		4
.L_127:
        /*0044*/ 	.word	index@(.nv.constant0._ZN7cutlass13device_kernelIN5flash19enable_sm80_to_sm89INS1_16FlashAttnFwdSm80INS1_25CollectiveMainloopFwdSm80ILi4ELi1ELb0EN4cute5tupleIJNS5_1CILi128EEENS7_ILi112EEENS7_ILi64EEEEEELi64ENS_10bfloat16_tEfNS_4arch4Sm80ELb0ELb0ELb1ELb0ELb0ELb0ELb1ELb1EEENS1_21CollectiveEpilogueFwdINS6_IJS8_SA_S9_EEENS6_IJNS7_ILi1EEESI_SI_EEESC_SE_Li128ELb0ELb1ELb1ELb0EEENS1_19SingleTileSchedulerILb0ELb1ELb1ELi128EEEEEEEEEvNT_6ParamsE)
        /*0048*/ 	.short	0x0210
        /*004a*/ 	.short	0x0418


	//----- nvinfo : EIATTR_SW_WAR
	.align		4
.L_128:
        /*004c*/ 	.byte	0x04, 0x36
        /*004e*/ 	.short	(.L_130 - .L_129)
.L_129:
        /*0050*/ 	.word	0x00000008
.L_130:


//--------------------- .nv.info._ZN7cutlass13device_kernelIN5flash19enable_sm80_to_sm89INS1_16FlashAttnFwdSm80INS1_25CollectiveMainloopFwdSm80ILi4ELi1ELb0EN4cute5tupleIJNS5_1CILi128EEENS7_ILi80EEENS7_ILi64EEEEEELi64ENS_10bfloat16_tEfNS_4arch4Sm80ELb0ELb0ELb1ELb1ELb0ELb0ELb1ELb1EEENS1_21CollectiveEpilogueFwdINS6_IJS8_SA_S9_EEENS6_IJNS7_ILi1EEESI_SI_EEESC_SE_Li128ELb1ELb1ELb1ELb0EEENS1_36VarlenDynamicPersistentTileSchedulerILi128ELi80ELi128ELi128ELb1ELb1ELb0ELb0ELb1ELb1EEEEEEEEEvNT_6ParamsE --------------------------
	.section	.nv.info._ZN7cutlass13device_kernelIN5flash19enable_sm80_to_sm89INS1_16FlashAttnFwdSm80INS1_25CollectiveMainloopFwdSm80ILi4ELi1ELb0EN4cute5tupleIJNS5_1CILi128EEENS7_ILi80EEENS7_ILi64EEEEEELi64ENS_10bfloat16_tEfNS_4arch4Sm80ELb0ELb0ELb1ELb1ELb0ELb0ELb1ELb1EEENS1_21CollectiveEpilogueFwdINS6_IJS8_SA_S9_EEENS6_IJNS7_ILi1EEESI_SI_EEESC_SE_Li128ELb1ELb1ELb1ELb0EEENS1_36VarlenDynamicPersistentTileSchedulerILi128ELi80ELi128ELi128ELb1ELb1ELb0ELb0ELb1ELb1EEEEEEEEEvNT_6ParamsE,"",@"SHT_CUDA_INFO"
	.sectionflags	@""
	.align	4


	//----- nvinfo : EIATTR_CUDA_API_VERSION
	.align		4
        /*0000*/ 	.byte	0x04, 0x37
        /*0002*/ 	.short	(.L_132 - .L_131)
.L_131:
        /*0004*/ 	.word	0x00000082


	//----- nvinfo : EIATTR_KPARAM_INFO
	.align		4
.L_132:
        /*0008*/ 	.byte	0x04, 0x17
        /*000a*/ 	.short	(.L_134 - .L_133)
.L_133:
        /*000c*/ 	.word	0x00000000
        /*0010*/ 	.short	0x0000
        /*0012*/ 	.short	0x0000
        /*0014*/ 	.byte	0x00, 0xf0, 0xe1, 0x10


	//----- nvinfo : EIATTR_SPARSE_MMA_MASK
	.align		4
.L_134:
        /*0018*/ 	.byte	0x03, 0x50
        /*001a*/ 	.short	0x0000


	//----- nvinfo : EIATTR_MAXREG_COUNT
	.align		4
        /*001c*/ 	.byte	0x03, 0x1b
        /*001e*/ 	.short	0x00ff


	//----- nvinfo : EIATTR_MERCURY_ISA_VERSION
	.align		4
        /*0020*/ 	.byte	0x03, 0x5f
        /*0022*/ 	.short	0x0101


	//----- nvinfo : EIATTR_EXIT_INSTR_OFFSETS
	.align		4
        /*0024*/ 	.byte	0x04, 0x1c
        /*0026*/ 	.short	(.L_136 - .L_135)


	//   ....[0]....
.L_135:
        /*0028*/ 	.word	0x00000010


	//----- nvinfo : EIATTR_MAX_THREADS
	.align		4
.L_136:
        /*002c*/ 	.byte	0x04, 0x05
        /*002e*/ 	.short	(.L_138 - .L_137)
.L_137:
        /*0030*/ 	.word	0x00000080
        /*0034*/ 	.word	0x00000001
        /*0038*/ 	.word	0x00000001


	//----- nvinfo : EIATTR_CBANK_PARAM_SIZE
	.align		4
.L_138:
        /*003c*/ 	.byte	0x03, 0x19
        /*003e*/ 	.short	0x0438


	//----- nvinfo : EIATTR_PARAM_CBANK
	.align		4
        /*0040*/ 	.byte	0x04, 0x0a
        /*0042*/ 	.short	(.L_140 - .L_139)
	.align		4
.L_139:
        /*0044*/ 	.word	index@(.nv.constant0._ZN7cutlass13device_kernelIN5flash19enable_sm80_to_sm89INS1_16FlashAttnFwdSm80INS1_25CollectiveMainloopFwdSm80ILi4ELi1ELb0EN4cute5tupleIJNS5_1CILi128EEENS7_ILi80EEENS7_ILi64EEEEEELi64ENS_10bfloat16_tEfNS_4arch4Sm80ELb0ELb0ELb1ELb1ELb0ELb0ELb1ELb1EEENS1_21CollectiveEpilogueFwdINS6_IJS8_SA_S9_EEENS6_IJNS7_ILi1EEESI_SI_EEESC_SE_Li128ELb1ELb1ELb1ELb0EEENS1_36VarlenDynamicPersistentTileSchedulerILi128ELi80ELi128ELi128ELb1ELb1ELb0ELb0ELb1ELb1EEEEEEEEEvNT_6ParamsE)
        /*0048*/ 	.short	0x0210
        /*004a*/ 	.short	0x0438


	//----- nvinfo : EIATTR_SW_WAR
	.align		4
.L_140:
        /*004c*/ 	.byte	0x04, 0x36
        /*004e*/ 	.short	(.L_142 - .L_141)
.L_141:
        /*0050*/ 	.word	0x00000008
.L_142:


//--------------------- .nv.info._ZN7cutlass13device_kernelIN5flash19enable_sm80_to_sm89INS1_16FlashAttnFwdSm80INS1_25CollectiveMainloopFwdSm80ILi4ELi1ELb0EN4cute5tupleIJNS5_1CILi128EEENS7_ILi80EEENS7_ILi64EEEEEELi64ENS_10bfloat16_tEfNS_4arch4Sm80ELb0ELb0ELb1ELb1ELb0ELb1ELb1ELb1EEENS1_21CollectiveEpilogueFwdINS6_IJS8_SA_S9_EEENS6_IJNS7_ILi1EEESI_SI_EEESC_SE_Li128ELb1ELb1ELb1ELb0EEENS1_36VarlenDynamicPersistentTileSchedulerILi128ELi80ELi128ELi128ELb1ELb1ELb0ELb0ELb1ELb1EEEEEEEEEvNT_6ParamsE --------------------------
	.section	.nv.info._ZN7cutlass13device_kernelIN5flash19enable_sm80_to_sm89INS1_16FlashAttnFwdSm80INS1_25CollectiveMainloopFwdSm80ILi4ELi1ELb0EN4cute5tupleIJNS5_1CILi128EEENS7_ILi80EEENS7_ILi64EEEEEELi64ENS_10bfloat16_tEfNS_4arch4Sm80ELb0ELb0ELb1ELb1ELb0ELb1ELb1ELb1EEENS1_21CollectiveEpilogueFwdINS6_IJS8_SA_S9_EEENS6_IJNS7_ILi1EEESI_SI_EEESC_SE_Li128ELb1ELb1ELb1ELb0EEENS1_36VarlenDynamicPersistentTileSchedulerILi128ELi80ELi128ELi128ELb1ELb1ELb0ELb0ELb1ELb1EEEEEEEEEvNT_6ParamsE,"",@"SHT_CUDA_INFO"
	.sectionflags	@""
	.align	4


	//----- nvinfo : EIATTR_CUDA_API_VERSION
	.align		4
        /*0000*/ 	.byte	0x04, 0x37
        /*0002*/ 	.short	(.L_144 - .L_143)
.L_143:
        /*0004*/ 	.word	0x00000082


	//----- nvinfo : EIATTR_KPARAM_INFO
	.align		4
.L_144:
        /*0008*/ 	.byte	0x04, 0x17
        /*000a*/ 	.short	(.L_146 - .L_145)
.L_145:
        /*000c*/ 	.word	0x00000000
        /*0010*/ 	.short	0x0000
        /*0012*/ 	.short	0x0000
        /*0014*/ 	.byte	0x00, 0xf0, 0xe1, 0x10


	//----- nvinfo : EIATTR_SPARSE_MMA_MASK
	.align		4
.L_146:
        /*0018*/ 	.byte	0x03, 0x50
        /*001a*/ 	.short	0x0000


	//----- nvinfo : EIATTR_MAXREG_COUNT
	.align		4
        /*001c*/ 	.byte	0x03, 0x1b
        /*001e*/ 	.short	0x00ff


	//----- nvinfo : EIATTR_MERCURY_ISA_VERSION
	.align		4
        /*0020*/ 	.byte	0x03, 0x5f
        /*0022*/ 	.short	0x0101


	//----- nvinfo : EIATTR_EXIT_INSTR_OFFSETS
	.align		4
        /*0024*/ 	.byte	0x04, 0x1c
        /*0026*/ 	.short	(.L_148 - .L_147)


	//   ....[0]....
.L_147:
        /*0028*/ 	.word	0x00000010


	//----- nvinfo : EIATTR_MAX_THREADS
	.align		4
.L_148:
        /*002c*/ 	.byte	0x04, 0x05
        /*002e*/ 	.short	(.L_150 - .L_149)
.L_149:
        /*0030*/ 	.word	0x00000080
        /*0034*/ 	.word	0x00000001
        /*0038*/ 	.word	0x00000001


	//----- nvinfo : EIATTR_CBANK_PARAM_SIZE
	.align		4
.L_150:
        /*003c*/ 	.byte	0x03, 0x19
        /*003e*/ 	.short	0x0438


	//----- nvinfo : EIATTR_PARAM_CBANK
	.align		4
        /*0040*/ 	.byte	0x04, 0x0a
        /*0042*/ 	.short	(.L_152 - .L_151)
	.align		4
.L_151:
        /*0044*/ 	.word	index@(.nv.constant0._ZN7cutlass13device_kernelIN5flash19enable_sm80_to_sm89INS1_16FlashAttnFwdSm80INS1_25CollectiveMainloopFwdSm80ILi4ELi1ELb0EN4cute5tupleIJNS5_1CILi128EEENS7_ILi80EEENS7_ILi64EEEEEELi64ENS_10bfloat16_tEfNS_4arch4Sm80ELb0ELb0ELb1ELb1ELb0ELb1ELb1ELb1EEENS1_21CollectiveEpilogueFwdINS6_IJS8_SA_S9_EEENS6_IJNS7_ILi1EEESI_SI_EEESC_SE_Li128ELb1ELb1ELb1ELb0EEENS1_36VarlenDynamicPersistentTileSchedulerILi128ELi80ELi128ELi128ELb1ELb1ELb0ELb0ELb1ELb1EEEEEEEEEvNT_6ParamsE)
        /*0048*/ 	.short	0x0210
        /*004a*/ 	.short	0x0438


	//----- nvinfo : EIATTR_SW_WAR
	.align		4
.L_152:
        /*004c*/ 	.byte	0x04, 0x36
        /*004e*/ 	.short	(.L_154 - .L_153)
.L_153:
        /*0050*/ 	.word	0x00000008
.L_154:


//--------------------- .nv.info._ZN7cutlass13device_kernelIN5flash19enable_sm80_to_sm89INS1_16FlashAttnFwdSm80INS1_25CollectiveMainloopFwdSm80ILi4ELi1ELb0EN4cute5tupleIJNS5_1CILi128EEENS7_ILi96EEENS7_ILi64EEEEEELi64ENS_10bfloat16_tEfNS_4arch4Sm80ELb0ELb1ELb1ELb0ELb0ELb0ELb1ELb1EEENS1_21CollectiveEpilogueFwdINS6_IJS8_SA_S9_EEENS6_IJNS7_ILi1EEESI_SI_EEESC_SE_Li128ELb0ELb1ELb1ELb0EEENS1_19SingleTileSchedulerILb0ELb1ELb1ELi128EEEEEEEEEvNT_6ParamsE --------------------------
	.section	.nv.info._ZN7cutlass13device_kernelIN5flash19enable_sm80_to_sm89INS1_16FlashAttnFwdSm80INS1_25CollectiveMainloopFwdSm80ILi4ELi1ELb0EN4cute5tupleIJNS5_1CILi128EEENS7_ILi96EEENS7_ILi64EEEEEELi64ENS_10bfloat16_tEfNS_4arch4Sm80ELb0ELb1ELb1ELb0ELb0ELb0ELb1ELb1EEENS1_21CollectiveEpilogueFwdINS6_IJS8_SA_S9_EEENS6_IJNS7_ILi1EEESI_SI_EEESC_SE_Li128ELb0ELb1ELb1ELb0EEENS1_19SingleTileSchedulerILb0ELb1ELb1ELi128EEEEEEEEEvNT_6ParamsE,"",@"SHT_CUDA_INFO"
	.sectionflags	@""
	.align	4


	//----- nvinfo : EIATTR_CUDA_API_VERSION
	.align		4
        /*0000*/ 	.byte	0x04, 0x37
        /*0002*/ 	.short	(.L_156 - .L_155)
.L_155:
        /*0004*/ 	.word	0x00000082


	//----- nvinfo : EIATTR_KPARAM_INFO
	.align		4
.L_156:
        /*0008*/ 	.byte	0x04, 0x17
        /*000a*/ 	.short	(.L_158 - .L_157)
.L_157:
        /*000c*/ 	.word	0x00000000
        /*0010*/ 	.short	0x0000
        /*0012*/ 	.short	0x0000
        /*0014*/ 	.byte	0x00, 0xf0, 0x61, 0x10


	//----- nvinfo : EIATTR_SPARSE_MMA_MASK
	.align		4
.L_158:
        /*0018*/ 	.byte	0x03, 0x50
        /*001a*/ 	.short	0x0000


	//----- nvinfo : EIATTR_MAXREG_COUNT
	.align		4
        /*001c*/ 	.byte	0x03, 0x1b
        /*001e*/ 	.short	0x00ff


	//----- nvinfo : EIATTR_MERCURY_ISA_VERSION
	.align		4
        /*0020*/ 	.byte	0x03, 0x5f
        /*0022*/ 	.short	0x0101


	//----- nvinfo : EIATTR_EXIT_INSTR_OFFSETS
	.align		4
        /*0024*/ 	.byte	0x04, 0x1c
        /*0026*/ 	.short	(.L_160 - .L_159)


	//   ....[0]....
.L_159:
        /*0028*/ 	.word	0x00000010


	//----- nvinfo : EIATTR_MAX_THREADS
	.align		4
.L_160:
        /*002c*/ 	.byte	0x04, 0x05
        /*002e*/ 	.short	(.L_162 - .L_161)
.L_161:
        /*0030*/ 	.word	0x00000080
        /*0034*/ 	.word	0x00000001
        /*0038*/ 	.word	0x00000001


	//----- nvinfo : EIATTR_CBANK_PARAM_SIZE
	.align		4
.L_162:
        /*003c*/ 	.byte	0x03, 0x19
        /*003e*/ 	.short	0x0418


	//----- nvinfo : EIATTR_PARAM_CBANK
	.align		4
        /*0040*/ 	.byte	0x04, 0x0a
        /*0042*/ 	.short	(.L_164 - .L_163)
	.align		4
.L_163:
        /*0044*/ 	.word	index@(.nv.constant0._ZN7cutlass13device_kernelIN5flash19enable_sm80_to_sm89INS1_16FlashAttnFwdSm80INS1_25CollectiveMainloopFwdSm80ILi4ELi1ELb0EN4cute5tupleIJNS5_1CILi128EEENS7_ILi96EEENS7_ILi64EEEEEELi64ENS_10bfloat16_tEfNS_4arch4Sm80ELb0ELb1ELb1ELb0ELb0ELb0ELb1ELb1EEENS1_21CollectiveEpilogueFwdINS6_IJS8_SA_S9_EEENS6_IJNS7_ILi1EEESI_SI_EEESC_SE_Li128ELb0ELb1ELb1ELb0EEENS1_19SingleTileSchedulerILb0ELb1ELb1ELi128EEEEEEEEEvNT_6ParamsE)
        /*0048*/ 	.short	0x0210
        /*004a*/ 	.short	0x0418


	//----- nvinfo : EIATTR_SW_WAR
	.align		4
.L_164:
        /*004c*/ 	.byte	0x04, 0x36
        /*004e*/ 	.short	(.L_166 - .L_165)
.L_165:
        /*0050*/ 	.word	0x00000008
.L_166:


//--------------------- .nv.info._ZN7cutlass13device_kernelIN5flash19enable_sm80_to_sm89INS1_16FlashAttnFwdSm80INS1_25CollectiveMainloopFwdSm80ILi4ELi1ELb0EN4cute5tupleIJNS5_1CILi128EEENS7_ILi80EEENS7_ILi64EEEEEELi64ENS_10bfloat16_tEfNS_4arch4Sm80ELb0ELb1ELb1ELb1ELb0ELb0ELb1ELb1EEENS1_21CollectiveEpilogueFwdINS6_IJS8_SA_S9_EEENS6_IJNS7_ILi1EEESI_SI_EEESC_SE_Li128ELb1ELb1ELb1ELb0EEENS1_36VarlenDynamicPersistentTileSchedulerILi128ELi80ELi128ELi128ELb1ELb1ELb0ELb1ELb0ELb1EEEEEEEEEvNT_6ParamsE --------------------------
	.section	.nv.info._ZN7cutlass13device_kernelIN5flash19enable_sm80_to_sm89INS1_16FlashAttnFwdSm80INS1_25CollectiveMainloopFwdSm80ILi4ELi1ELb0EN4cute5tupleIJNS5_1CILi128EEENS7_ILi80EEENS7_ILi64EEEEEELi64ENS_10bfloat16_tEfNS_4arch4Sm80ELb0ELb1ELb1ELb1ELb0ELb0ELb1ELb1EEENS1_21CollectiveEpilogueFwdINS6_IJS8_SA_S9_EEENS6_IJNS7_ILi1EEESI_SI_EEESC_SE_Li128ELb1ELb1ELb1ELb0EEENS1_36VarlenDynamicPersistentTileSchedulerILi128ELi80ELi128ELi128ELb1ELb1ELb0ELb1ELb0ELb1EEEEEEEEEvNT_6ParamsE,"",@"SHT_CUDA_INFO"
	.sectionflags	@""
	.align	4


	//----- nvinfo : EIATTR_CUDA_API_VERSION
	.align		4
        /*0000*/ 	.byte	0x04, 0x37
        /*0002*/ 	.short	(.L_168 - .L_167)
.L_167:
        /*0004*/ 	.word	0x00000082


	//----- nvinfo : EIATTR_KPARAM_INFO
	.align		4
.L_168:
        /*0008*/ 	.byte	0x04, 0x17
        /*000a*/ 	.short	(.L_170 - .L_169)
.L_169:
        /*000c*/ 	.word	0x00000000
        /*0010*/ 	.short	0x0000
        /*0012*/ 	.short	0x0000
        /*0014*/ 	.byte	0x00, 0xf0, 0xe1, 0x10


	//----- nvinfo : EIATTR_SPARSE_MMA_MASK
	.align		4
.L_170:
        /*0018*/ 	.byte	0x03, 0x50
        /*001a*/ 	.short	0x0000


	//----- nvinfo : EIATTR_MAXREG_COUNT
	.align		4
        /*001c*/ 	.byte	0x03, 0x1b
        /*001e*/ 	.short	0x00ff


	//----- nvinfo : EIATTR_MERCURY_ISA_VERSION
	.align		4
        /*0020*/ 	.byte	0x03, 0x5f
        /*0022*/ 	.short	0x0101


	//----- nvinfo : EIATTR_EXIT_INSTR_OFFSETS
	.align		4
        /*0024*/ 	.byte	0x04, 0x1c
        /*0026*/ 	.short	(.L_172 - .L_171)


	//   ....[0]....
.L_171:
        /*0028*/ 	.word	0x00000010


	//----- nvinfo : EIATTR_MAX_THREADS
	.align		4
.L_172:
        /*002c*/ 	.byte	0x04, 0x05
        /*002e*/ 	.short	(.L_174 - .L_173)
.L_173:
        /*0030*/ 	.word	0x00000080
        /*0034*/ 	.word	0x00000001
        /*0038*/ 	.word	0x00000001


	//----- nvinfo : EIATTR_CBANK_PARAM_SIZE
	.align		4
.L_174:
        /*003c*/ 	.byte	0x03, 0x19
        /*003e*/ 	.short	0x0438


	//----- nvinfo : EIATTR_PARAM_CBANK
	.align		4
        /*0040*/ 	.byte	0x04, 0x0a
        /*0042*/ 	.short	(.L_176 - .L_175)
	.align		4
.L_175:
        /*0044*/ 	.word	index@(.nv.constant0._ZN7cutlass13device_kernelIN5flash19enable_sm80_to_sm89INS1_16FlashAttnFwdSm80INS1_25CollectiveMainloopFwdSm80ILi4ELi1ELb0EN4cute5tupleIJNS5_1CILi128EEENS7_ILi80EEENS7_ILi64EEEEEELi64ENS_10bfloat16_tEfNS_4arch4Sm80ELb0ELb1ELb1ELb1ELb0ELb0ELb1ELb1EEENS1_21CollectiveEpilogueFwdINS6_IJS8_SA_S9_EEENS6_IJNS7_ILi1EEESI_SI_EEESC_SE_Li128ELb1ELb1ELb1ELb0EEENS1_36VarlenDynamicPersistentTileSchedulerILi128ELi80ELi128ELi128ELb1ELb1ELb0ELb1ELb0ELb1EEEEEEEEEvNT_6ParamsE)
        /*0048*/ 	.short	0x0210
        /*004a*/ 	.short	0x0438


	//----- nvinfo : EIATTR_SW_WAR
	.align		4
.L_176:
        /*004c*/ 	.byte	0x04, 0x36
        /*004e*/ 	.short	(.L_178 - .L_177)
.L_177:
        /*0050*/ 	.word	0x00000008
.L_178:


//--------------------- .nv.info._ZN7cutlass13device_kernelIN5flash19enable_sm80_to_sm89INS1_16FlashAttnFwdSm80INS1_25CollectiveMainloopFwdSm80ILi4ELi1ELb0EN4cute5tupleIJNS5_1CILi128EEENS7_ILi80EEENS7_ILi64EEEEEELi64ENS_10bfloat16_tEfNS_4arch4Sm80ELb0ELb1ELb1ELb1ELb0ELb1ELb1ELb1EEENS1_21CollectiveEpilogueFwdINS6_IJS8_SA_S9_EEENS6_IJNS7_ILi1EEESI_SI_EEESC_SE_Li128ELb1ELb1ELb1ELb0EEENS1_36VarlenDynamicPersistentTileSchedulerILi128ELi80ELi128ELi128ELb1ELb1ELb0ELb1ELb0ELb1EEEEEEEEEvNT_6ParamsE --------------------------
	.section	.nv.info._ZN7cutlass13device_kernelIN5flash19enable_sm80_to_sm89INS1_16FlashAttnFwdSm80INS1_25CollectiveMainloopFwdSm80ILi4ELi1ELb0EN4cute5tupleIJNS5_1CILi128EEENS7_ILi80EEENS7_ILi64EEEEEELi64ENS_10bfloat16_tEfNS_4arch4Sm80ELb0ELb1ELb1ELb1ELb0ELb1ELb1ELb1EEENS1_21CollectiveEpilogueFwdINS6_IJS8_SA_S9_EEENS6_IJNS7_ILi1EEESI_SI_EEESC_SE_Li128ELb1ELb1ELb1ELb0EEENS1_36VarlenDynamicPersistentTileSchedulerILi128ELi80ELi128ELi128ELb1ELb1ELb0ELb1ELb0ELb1EEEEEEEEEvNT_6ParamsE,"",@"SHT_CUDA_INFO"
	.sectionflags	@""
	.align	4


	//----- nvinfo : EIATTR_CUDA_API_VERSION
	.align		4
        /*0000*/ 	.byte	0x04, 0x37
        /*0002*/ 	.short	(.L_180 - .L_179)
.L_179:
        /*0004*/ 	.word	0x00000082


	//----- nvinfo : EIATTR_KPARAM_INFO
	.align		4
.L_180:
        /*0008*/ 	.byte	0x04, 0x17
        /*000a*/ 	.short	(.L_182 - .L_181)
.L_181:
        /*000c*/ 	.word	0x00000000
        /*0010*/ 	.short	0x0000
        /*0012*/ 	.short	0x0000
        /*0014*/ 	.byte	0x00, 0xf0, 0xe1, 0x10


	//----- nvinfo : EIATTR_SPARSE_MMA_MASK
	.align		4
.L_182:
        /*0018*/ 	.byte	0x03, 0x50
        /*001a*/ 	.short	0x0000


	//----- nvinfo : EIATTR_MAXREG_COUNT
	.align		4
        /*001c*/ 	.byte	0x03, 0x1b
        /*001e*/ 	.short	0x00ff


	//----- nvinfo : EIATTR_MERCURY_ISA_VERSION
	.align		4
        /*0020*/ 	.byte	0x03, 0x5f
        /*0022*/ 	.short	0x0101


	//----- nvinfo : EIATTR_EXIT_INSTR_OFFSETS
	.align		4
        /*0024*/ 	.byte	0x04, 0x1c
        /*0026*/ 	.short	(.L_184 - .L_183)


	//   ....[0]....
.L_183:
        /*0028*/ 	.word	0x00000010


	//----- nvinfo : EIATTR_MAX_THREADS
	.align		4
.L_184:
        /*002c*/ 	.byte	0x04, 0x05
        /*002e*/ 	.short	(.L_186 - .L_185)
.L_185:
        /*0030*/ 	.word	0x00000080
        /*0034*/ 	.word	0x00000001
        /*0038*/ 	.word	0x00000001


	//----- nvinfo : EIATTR_CBANK_PARAM_SIZE
	.align		4
.L_186:
        /*003c*/ 	.byte	0x03, 0x19
        /*003e*/ 	.short	0x0438


	//----- nvinfo : EIATTR_PARAM_CBANK
	.align		4
        /*0040*/ 	.byte	0x04, 0x0a
        /*0042*/ 	.short	(.L_188 - .L_187)
	.align		4
.L_187:
        /*0044*/ 	.word	index@(.nv.constant0._ZN7cutlass13device_kernelIN5flash19enable_sm80_to_sm89INS1_16FlashAttnFwdSm80INS1_25CollectiveMainloopFwdSm80ILi4ELi1ELb0EN4cute5tupleIJNS5_1CILi128EEENS7_ILi80EEENS7_ILi64EEEEEELi64ENS_10bfloat16_tEfNS_4arch4Sm80ELb0ELb1ELb1ELb1ELb0ELb1ELb1ELb1EEENS1_21CollectiveEpilogueFwdINS6_IJS8_SA_S9_EEENS6_IJNS7_ILi1EEESI_SI_EEESC_SE_Li128ELb1ELb1ELb1ELb0EEENS1_36VarlenDynamicPersistentTileSchedulerILi128ELi80ELi128ELi128ELb1ELb1ELb0ELb1ELb0ELb1EEEEEEEEEvNT_6ParamsE)
        /*0048*/ 	.short	0x0210
        /*004a*/ 	.short	0x0438


	//----- nvinfo : EIATTR_SW_WAR
	.align		4
.L_188:
        /*004c*/ 	.byte	0x04, 0x36
        /*004e*/ 	.short	(.L_190 - .L_189)
.L_189:
        /*0050*/ 	.word	0x00000008
.L_190:


//--------------------- .nv.info._ZN7cutlass13device_kernelIN5flash19enable_sm80_to_sm89INS1_16FlashAttnFwdSm80INS1_25CollectiveMainloopFwdSm80ILi4ELi1ELb0EN4cute5tupleIJNS5_1CILi128EEENS7_ILi112EEENS7_ILi64EEEEEELi64ENS_10bfloat16_tEfNS_4arch4Sm80ELb1ELb0ELb1ELb0ELb0ELb0ELb1ELb1EEENS1_21CollectiveEpilogueFwdINS6_IJS8_SA_S9_EEENS6_IJNS7_ILi1EEESI_SI_EEESC_SE_Li128ELb0ELb1ELb1ELb0EEENS1_30DynamicPersistentTileSchedulerILi128ELi128ELb1ELb1ELb0EEEEEEEEEvNT_6ParamsE --------------------------
	.section	.nv.info._ZN7cutlass13device_kernelIN5flash19enable_sm80_to_sm89INS1_16FlashAttnFwdSm80INS1_25CollectiveMainloopFwdSm80ILi4ELi1ELb0EN4cute5tupleIJNS5_1CILi128EEENS7_ILi112EEENS7_ILi64EEEEEELi64ENS_10bfloat16_tEfNS_4arch4Sm80ELb1ELb0ELb1ELb0ELb0ELb0ELb1ELb1EEENS1_21CollectiveEpilogueFwdINS6_IJS8_SA_S9_EEENS6_IJNS7_ILi1EEESI_SI_EEESC_SE_Li128ELb0ELb1ELb1ELb0EEENS1_30DynamicPersistentTileSchedulerILi128ELi128ELb1ELb1ELb0EEEEEEEEEvNT_6ParamsE,"",@"SHT_CUDA_INFO"
	.sectionflags	@""
	.align	4


	//----- nvinfo : EIATTR_CUDA_API_VERSION
	.align		4
        /*0000*/ 	.byte	0x04, 0x37
        /*0002*/ 	.short	(.L_192 - .L_191)
.L_191:
        /*0004*/ 	.word	0x00000082


	//----- nvinfo : EIATTR_KPARAM_INFO
	.align		4
.L_192:
        /*0008*/ 	.byte	0x04, 0x17
        /*000a*/ 	.short	(.L_194 - .L_193)
.L_193:
        /*000c*/ 	.word	0x00000000
        /*0010*/ 	.short	0x0000
        /*0012*/ 	.short	0x0000
        /*0014*/ 	.byte	0x00, 0xf0, 0xa1, 0x10


	//----- nvinfo : EIATTR_SPARSE_MMA_MASK
	.align		4
.L_194:
        /*0018*/ 	.byte	0x03, 0x50
        /*001a*/ 	.short	0x0000


	//----- nvinfo : EIATTR_MAXREG_COUNT
	.align		4
        /*001c*/ 	.byte	0x03, 0x1b
        /*001e*/ 	.short	0x00ff


	//----- nvinfo : EIATTR_MERCURY_ISA_VERSION
	.align		4
        /*0020*/ 	.byte	0x03, 0x5f
        /*0022*/ 	.short	0x0101


	//----- nvinfo : EIATTR_EXIT_INSTR_OFFSETS
	.align		4
        /*0024*/ 	.byte	0x04, 0x1c
        /*0026*/ 	.short	(.L_196 - .L_195)


	//   ....[0]....
.L_195:
        /*0028*/ 	.word	0x00000010


	//----- nvinfo : EIATTR_MAX_THREADS
	.align		4
.L_196:
        /*002c*/ 	.byte	0x04, 0x05
        /*002e*/ 	.short	(.L_198 - .L_197)
.L_197:
        /*0030*/ 	.word	0x00000080
        /*0034*/ 	.word	0x00000001
        /*0038*/ 	.word	0x00000001


	//----- nvinfo : EIATTR_CBANK_PARAM_SIZE
	.align		4
.L_198:
        /*003c*/ 	.byte	0x03, 0x19
        /*003e*/ 	.short	0x0428


	//----- nvinfo : EIATTR_PARAM_CBANK
	.align		4
        /*0040*/ 	.byte	0x04, 0x0a
        /*0042*/ 	.short	(.L_200 - .L_199)
	.align		4
.L_199:
        /*0044*/ 	.word	index@(.nv.constant0._ZN7cutlass13device_kernelIN5flash19enable_sm80_to_sm89INS1_16FlashAttnFwdSm80INS1_25CollectiveMainloopFwdSm80ILi4ELi1ELb0EN4cute5tupleIJNS5_1CILi128EEENS7_ILi112EEENS7_ILi64EEEEEELi64ENS_10bfloat16_tEfNS_4arch4Sm80ELb1ELb0ELb1ELb0ELb0ELb0ELb1ELb1EEENS1_21CollectiveEpilogueFwdINS6_IJS8_SA_S9_EEENS6_IJNS7_ILi1EEESI_SI_EEESC_SE_Li128ELb0ELb1ELb1ELb0EEENS1_30DynamicPersistentTileSchedulerILi128ELi128ELb1ELb1ELb0EEEEEEEEEvNT_6ParamsE)
        /*0048*/ 	.short	0x0210
        /*004a*/ 	.short	0x0428


	//----- nvinfo : EIATTR_SW_WAR
	.align		4
.L_200:
        /*004c*/ 	.byte	0x04, 0x36
        /*004e*/ 	.short	(.L_202 - .L_201)
.L_201:
        /*0050*/ 	.word	0x00000008
.L_202:


//--------------------- .nv.info._ZN7cutlass13device_kernelIN5flash19enable_sm80_to_sm89INS1_16FlashAttnFwdSm80INS1_25CollectiveMainloopFwdSm80ILi4ELi1ELb0EN4cute5tupleIJNS5_1CILi128EEENS7_ILi80EEENS7_ILi64EEEEEELi64ENS_10bfloat16_tEfNS_4arch4Sm80ELb1ELb0ELb1ELb1ELb0ELb0ELb1ELb1EEENS1_21CollectiveEpilogueFwdINS6_IJS8_SA_S9_EEENS6_IJNS7_ILi1EEESI_SI_EEESC_SE_Li128ELb1ELb1ELb1ELb0EEENS1_36VarlenDynamicPersistentTileSchedulerILi128ELi80ELi128ELi128ELb1ELb1ELb0ELb1ELb1ELb1EEEEEEEEEvNT_6ParamsE --------------------------
	.section	.nv.info._ZN7cutlass13device_kernelIN5flash19enable_sm80_to_sm89INS1_16FlashAttnFwdSm80INS1_25CollectiveMainloopFwdSm80ILi4ELi1ELb0EN4cute5tupleIJNS5_1CILi128EEENS7_ILi80EEENS7_ILi64EEEEEELi64ENS_10bfloat16_tEfNS_4arch4Sm80ELb1ELb0ELb1ELb1ELb0ELb0ELb1ELb1EEENS1_21CollectiveEpilogueFwdINS6_IJS8_SA_S9_EEENS6_IJNS7_ILi1EEESI_SI_EEESC_SE_Li128ELb1ELb1ELb1ELb0EEENS1_36VarlenDynamicPersistentTileSchedulerILi128ELi80ELi128ELi128ELb1ELb1ELb0ELb1ELb1ELb1EEEEEEEEEvNT_6ParamsE,"",@"SHT_CUDA_INFO"
	.sectionflags	@""
	.align	4


	//----- nvinfo : EIATTR_CUDA_API_VERSION
	.align		4
        /*0000*/ 	.byte	0x04, 0x37
        /*0002*/ 	.short	(.L_204 - .L_203)
.L_203:
        /*0004*/ 	.word	0x00000082


	//----- nvinfo : EIATTR_KPARAM_INFO
	.align		4
.L_204:
        /*0008*/ 	.byte	0x04, 0x17
        /*000a*/ 	.short	(.L_206 - .L_205)
.L_205:
        /*000c*/ 	.word	0x00000000
        /*0010*/ 	.short	0x0000
        /*0012*/ 	.short	0x0000
        /*0014*/ 	.byte	0x00, 0xf0, 0xe1, 0x10


	//----- nvinfo : EIATTR_SPARSE_MMA_MASK
	.align		4
.L_206:
        /*0018*/ 	.byte	0x03, 0x50
        /*001a*/ 	.short	0x0000


	//----- nvinfo : EIATTR_MAXREG_COUNT
	.align		4
        /*001c*/ 	.byte	0x03, 0x1b
        /*001e*/ 	.short	0x00ff


	//----- nvinfo : EIATTR_MERCURY_ISA_VERSION
	.align		4
        /*0020*/ 	.byte	0x03, 0x5f
        /*0022*/ 	.short	0x0101


	//----- nvinfo : EIATTR_EXIT_INSTR_OFFSETS
	.align		4
        /*0024*/ 	.byte	0x04, 0x1c
        /*0026*/ 	.short	(.L_208 - .L_207)


	//   ....[0]....
.L_207:
        /*0028*/ 	.word	0x00000010


	//----- nvinfo : EIATTR_MAX_THREADS
	.align		4
.L_208:
        /*002c*/ 	.byte	0x04, 0x05
        /*002e*/ 	.short	(.L_210 - .L_209)
.L_209:
        /*0030*/ 	.word	0x00000080
        /*0034*/ 	.word	0x00000001
        /*0038*/ 	.word	0x00000001


	//----- nvinfo : EIATTR_CBANK_PARAM_SIZE
	.align		4
.L_210:
        /*003c*/ 	.byte	0x03, 0x19
        /*003e*/ 	.short	0x0438


	//----- nvinfo : EIATTR_PARAM_CBANK
	.align		4
        /*0040*/ 	.byte	0x04, 0x0a
        /*0042*/ 	.short	(.L_212 - .L_211)
	.align		4
.L_211:
        /*0044*/ 	.word	index@(.nv.constant0._ZN7cutlass13device_kernelIN5flash19enable_sm80_to_sm89INS1_16FlashAttnFwdSm80INS1_25CollectiveMainloopFwdSm80ILi4ELi1ELb0EN4cute5tupleIJNS5_1CILi128EEENS7_ILi80EEENS7_ILi64EEEEEELi64ENS_10bfloat16_tEfNS_4arch4Sm80ELb1ELb0ELb1ELb1ELb0ELb0ELb1ELb1EEENS1_21CollectiveEpilogueFwdINS6_IJS8_SA_S9_EEENS6_IJNS7_ILi1EEESI_SI_EEESC_SE_Li128ELb1ELb1ELb1ELb0EEENS1_36VarlenDynamicPersistentTileSchedulerILi128ELi80ELi128ELi128ELb1ELb1ELb0ELb1ELb1ELb1EEEEEEEEEvNT_6ParamsE)
        /*0048*/ 	.short	0x0210
        /*004a*/ 	.short	0x0438


	//----- nvinfo : EIATTR_SW_WAR
	.align		4
.L_212:
        /*004c*/ 	.byte	0x04, 0x36
        /*004e*/ 	.short	(.L_214 - .L_213)
.L_213:
        /*0050*/ 	.word	0x00000008
.L_214:


//--------------------- .nv.info._ZN7cutlass13device_kernelIN5flash19enable_sm80_to_sm89INS1_16FlashAttnFwdSm80INS1_25CollectiveMainloopFwdSm80ILi4ELi1ELb0EN4cute5tupleIJNS5_1CILi128EEENS7_ILi80EEENS7_ILi64EEEEEELi64ENS_10bfloat16_tEfNS_4arch4Sm80ELb1ELb0ELb1ELb1ELb0ELb1ELb1ELb1EEENS1_21CollectiveEpilogueFwdINS6_IJS8_SA_S9_EEENS6_IJNS7_ILi1EEESI_SI_EEESC_SE_Li128ELb1ELb1ELb1ELb0EEENS1_36VarlenDynamicPersistentTileSchedulerILi128ELi80ELi128ELi128ELb1ELb1ELb0ELb1ELb1ELb1EEEEEEEEEvNT_6ParamsE --------------------------
	.section	.nv.info._ZN7cutlass13device_kernelIN5flash19enable_sm80_to_sm89INS1_16FlashAttnFwdSm80INS1_25CollectiveMainloopFwdSm80ILi4ELi1ELb0EN4cute5tupleIJNS5_1CILi128EEENS7_ILi80EEENS7_ILi64EEEEEELi64ENS_10bfloat16_tEfNS_4arch4Sm80ELb1ELb0ELb1ELb1ELb0ELb1ELb1ELb1EEENS1_21CollectiveEpilogueFwdINS6_IJS8_SA_S9_EEENS6_IJNS7_ILi1EEESI_SI_EEESC_SE_Li128ELb1ELb1ELb1ELb0EEENS1_36VarlenDynamicPersistentTileSchedulerILi128ELi80ELi128ELi128ELb1ELb1ELb0ELb1ELb1ELb1EEEEEEEEEvNT_6ParamsE,"",@"SHT_CUDA_INFO"
	.sectionflags	@""
	.align	4


	//----- nvinfo : EIATTR_CUDA_API_VERSION
	.align		4
        /*0000*/ 	.byte	0x04, 0x37
        /*0002*/ 	.short	(.L_216 - .L_215)
.L_215:
        /*0004*/ 	.word	0x00000082


	//----- nvinfo : EIATTR_KPARAM_INFO
	.align		4
.L_216:
        /*0008*/ 	.byte	0x04, 0x17
        /*000a*/ 	.short	(.L_218 - .L_217)
.L_217:
        /*000c*/ 	.word	0x00000000
        /*0010*/ 	.short	0x0000
        /*0012*/ 	.short	0x0000
        /*0014*/ 	.byte	0x00, 0xf0, 0xe1, 0x10


	//----- nvinfo : EIATTR_SPARSE_MMA_MASK
	.align		4
.L_218:
        /*0018*/ 	.byte	0x03, 0x50
        /*001a*/ 	.short	0x0000


	//----- nvinfo : EIATTR_MAXREG_COUNT
	.align		4
        /*001c*/ 	.byte	0x03, 0x1b
        /*001e*/ 	.short	0x00ff


	//----- nvinfo : EIATTR_MERCURY_ISA_VERSION
	.align		4
        /*0020*/ 	.byte	0x03, 0x5f
        /*0022*/ 	.short	0x0101


	//----- nvinfo : EIATTR_EXIT_INSTR_OFFSETS
	.align		4
        /*0024*/ 	.byte	0x04, 0x1c
        /*0026*/ 	.short	(.L_220 - .L_219)


	//   ....[0]....
.L_219:
        /*0028*/ 	.word	0x00000010


	//----- nvinfo : EIATTR_MAX_THREADS
	.align		4
.L_220:
        /*002c*/ 	.byte	0x04, 0x05
        /*002e*/ 	.short	(.L_222 - .L_221)
.L_221:
        /*0030*/ 	.word	0x00000080
        /*0034*/ 	.word	0x00000001
        /*0038*/ 	.word	0x00000001


	//----- nvinfo : EIATTR_CBANK_PARAM_SIZE
	.align		4
.L_222:
        /*003c*/ 	.byte	0x03, 0x19
        /*003e*/ 	.short	0x0438


	//----- nvinfo : EIATTR_PARAM_CBANK
	.align		4
        /*0040*/ 	.byte	0x04, 0x0a
        /*0042*/ 	.short	(.L_224 - .L_223)
	.align		4
.L_223:
        /*0044*/ 	.word	index@(.nv.constant0._ZN7cutlass13device_kernelIN5flash19enable_sm80_to_sm89INS1_16FlashAttnFwdSm80INS1_25CollectiveMainloopFwdSm80ILi4ELi1ELb0EN4cute5tupleIJNS5_1CILi128EEENS7_ILi80EEENS7_ILi64EEEEEELi64ENS_10bfloat16_tEfNS_4arch4Sm80ELb1ELb0ELb1ELb1ELb0ELb1ELb1ELb1EEENS1_21CollectiveEpilogueFwdINS6_IJS8_SA_S9_EEENS6_IJNS7_ILi1EEESI_SI_EEESC_SE_Li128ELb1ELb1ELb1ELb0EEENS1_36VarlenDynamicPersistentTileSchedulerILi128ELi80ELi128ELi128ELb1ELb1ELb0ELb1ELb1ELb1EEEEEEEEEvNT_6ParamsE)
        /*0048*/ 	.short	0x0210
        /*004a*/ 	.short	0x0438


	//----- nvinfo : EIATTR_SW_WAR
	.align		4
.L_224:
        /*004c*/ 	.byte	0x04, 0x36
        /*004e*/ 	.short	(.L_226 - .L_225)
.L_225:
        /*0050*/ 	.word	0x00000008
.L_226:


//--------------------- .nv.info._ZN7cutlass13device_kernelIN5flash19enable_sm80_to_sm89INS1_16FlashAttnFwdSm80INS1_25CollectiveMainloopFwdSm80ILi4ELi1ELb0EN4cute5tupleIJNS5_1CILi128EEENS7_ILi112EEENS7_ILi64EEEEEELi64ENS_10bfloat16_tEfNS_4arch4Sm80ELb0ELb0ELb0ELb0ELb0ELb0ELb1ELb1EEENS1_21CollectiveEpilogueFwdINS6_IJS8_SA_S9_EEENS6_IJNS7_ILi1EEESI_SI_EEESC_SE_Li128ELb0ELb1ELb1ELb0EEENS1_19SingleTileSchedulerILb0ELb1ELb1ELi128EEEEEEEEEvNT_6ParamsE --------------------------
	.section	.nv.info._ZN7cutlass13device_kernelIN5flash19enable_sm80_to_sm89INS1_16FlashAttnFwdSm80INS1_25CollectiveMainloopFwdSm80ILi4ELi1ELb0EN4cute5tupleIJNS5_1CILi128EEENS7_ILi112EEENS7_ILi64EEEEEELi64ENS_10bfloat16_tEfNS_4arch4Sm80ELb0ELb0ELb0ELb0ELb0ELb0ELb1ELb1EEENS1_21CollectiveEpilogueFwdINS6_IJS8_SA_S9_EEENS6_IJNS7_ILi1EEESI_SI_EEESC_SE_Li128ELb0ELb1ELb1ELb0EEENS1_19SingleTileSchedulerILb0ELb1ELb1ELi128EEEEEEEEEvNT_6ParamsE,"",@"SHT_CUDA_INFO"
	.sectionflags	@""
	.align	4


	//----- nvinfo : EIATTR_CUDA_API_VERSION
	.align		4
        /*0000*/ 	.byte	0x04, 0x37
        /*0002*/ 	.short	(.L_228 - .L_227)
.L_227:
        /*0004*/ 	.word	0x00000082


	//----- nvinfo : EIATTR_KPARAM_INFO
	.align		4
.L_228:
        /*0008*/ 	.byte	0x04, 0x17
        /*000a*/ 	.short	(.L_230 - .L_229)
.L_229:
        /*000c*/ 	.word	0x00000000
        /*0010*/ 	.short	0x0000
        /*0012*/ 	.short	0x0000
        /*0014*/ 	.byte	0x00, 0xf0, 0x61, 0x10


	//----- nvinfo : EIATTR_SPARSE_MMA_MASK
	.align		4
.L_230:
        /*0018*/ 	.byte	0x03, 0x50
        /*001a*/ 	.short	0x0000


	//----- nvinfo : EIATTR_MAXREG_COUNT
	.align		4
        /*001c*/ 	.byte	0x03, 0x1b
        /*001e*/ 	.short	0x00ff


	//----- nvinfo : EIATTR_MERCURY_ISA_VERSION
	.align		4
        /*0020*/ 	.byte	0x03, 0x5f
        /*0022*/ 	.short	0x0101


	//----- nvinfo : EIATTR_EXIT_INSTR_OFFSETS
	.align		4
        /*0024*/ 	.byte	0x04, 0x1c
        /*0026*/ 	.short	(.L_232 - .L_231)


	//   ....[0]....
.L_231:
        /*0028*/ 	.word	0x00000010


	//----- nvinfo : EIATTR_MAX_THREADS
	.align		4
.L_232:
        /*002c*/ 	.byte	0x04, 0x05
        /*002e*/ 	.short	(.L_234 - .L_233)
.L_233:
        /*0030*/ 	.word	0x00000080
        /*0034*/ 	.word	0x00000001
        /*0038*/ 	.word	0x00000001


	//----- nvinfo : EIATTR_CBANK_PARAM_SIZE
	.align		4
.L_234:
        /*003c*/ 	.byte	0x03, 0x19
        /*003e*/ 	.short	0x0418


	//----- nvinfo : EIATTR_PARAM_CBANK
	.align		4
        /*0040*/ 	.byte	0x04, 0x0a
        /*0042*/ 	.short	(.L_236 - .L_235)
	.align		4
.L_235:
        /*0044*/ 	.word	index@(.nv.constant0._ZN7cutlass13device_kernelIN5flash19enable_sm80_to_sm89INS1_16FlashAttnFwdSm80INS1_25CollectiveMainloopFwdSm80ILi4ELi1ELb0EN4cute5tupleIJNS5_1CILi128EEENS7_ILi112EEENS7_ILi64EEEEEELi64ENS_10bfloat16_tEfNS_4arch4Sm80ELb0ELb0ELb0ELb0ELb0ELb0ELb1ELb1EEENS1_21CollectiveEpilogueFwdINS6_IJS8_SA_S9_EEENS6_IJNS7_ILi1EEESI_SI_EEESC_SE_Li128ELb0ELb1ELb1ELb0EEENS1_19SingleTileSchedulerILb0ELb1ELb1ELi128EEEEEEEEEvNT_6ParamsE)
        /*0048*/ 	.short	0x0210
        /*004a*/ 	.short	0x0418


	//----- nvinfo : EIATTR_SW_WAR
	.align		4
.L_236:
        /*004c*/ 	.byte	0x04, 0x36
        /*004e*/ 	.short	(.L_238 - .L_237)
.L_237:
        /*0050*/ 	.word	0x00000008
.L_238:


//--------------------- .nv.info._ZN7cutlass13device_kernelIN5flash19enable_sm80_to_sm89INS1_16FlashAttnFwdSm80INS1_25CollectiveMainloopFwdSm80ILi4ELi1ELb0EN4cute5tupleIJNS5_1CILi128EEENS7_ILi80EEENS7_ILi64EEEEEELi64ENS_10bfloat16_tEfNS_4arch4Sm80ELb0ELb0ELb0ELb1ELb0ELb0ELb1ELb1EEENS1_21CollectiveEpilogueFwdINS6_IJS8_SA_S9_EEENS6_IJNS7_ILi1EEESI_SI_EEESC_SE_Li128ELb1ELb1ELb1ELb0EEENS1_36VarlenDynamicPersistentTileSchedulerILi128ELi80ELi128ELi128ELb1ELb1ELb0ELb0ELb1ELb1EEEEEEEEEvNT_6ParamsE --------------------------
	.section	.nv.info._ZN7cutlass13device_kernelIN5flash19enable_sm80_to_sm89INS1_16FlashAttnFwdSm80INS1_25CollectiveMainloopFwdSm80ILi4ELi1ELb0EN4cute5tupleIJNS5_1CILi128EEENS7_ILi80EEENS7_ILi64EEEEEELi64ENS_10bfloat16_tEfNS_4arch4Sm80ELb0ELb0ELb0ELb1ELb0ELb0ELb1ELb1EEENS1_21CollectiveEpilogueFwdINS6_IJS8_SA_S9_EEENS6_IJNS7_ILi1EEESI_SI_EEESC_SE_Li128ELb1ELb1ELb1ELb0EEENS1_36VarlenDynamicPersistentTileSchedulerILi128ELi80ELi128ELi128ELb1ELb1ELb0ELb0ELb1ELb1EEEEEEEEEvNT_6ParamsE,"",@"SHT_CUDA_INFO"
	.sectionflags	@""
	.align	4


	//----- nvinfo : EIATTR_CUDA_API_VERSION
	.align		4
        /*0000*/ 	.byte	0x04, 0x37
        /*0002*/ 	.short	(.L_240 - .L_239)
.L_239:
        /*0004*/ 	.word	0x00000082


	//----- nvinfo : EIATTR_KPARAM_INFO
	.align		4
.L_240:
        /*0008*/ 	.byte	0x04, 0x17
        /*000a*/ 	.short	(.L_242 - .L_241)
.L_241:
        /*000c*/ 	.word	0x00000000
        /*0010*/ 	.short	0x0000
        /*0012*/ 	.short	0x0000
        /*0014*/ 	.byte	0x00, 0xf0, 0xe1, 0x10


	//----- nvinfo : EIATTR_SPARSE_MMA_MASK
	.align		4
.L_242:
        /*0018*/ 	.byte	0x03, 0x50
        /*001a*/ 	.short	0x0000


	//----- nvinfo : EIATTR_MAXREG_COUNT
	.align		4
        /*001c*/ 	.byte	0x03, 0x1b
        /*001e*/ 	.short	0x00ff


	//----- nvinfo : EIATTR_MERCURY_ISA_VERSION
	.align		4
        /*0020*/ 	.byte	0x03, 0x5f
        /*0022*/ 	.short	0x0101


	//----- nvinfo : EIATTR_EXIT_INSTR_OFFSETS
	.align		4
        /*0024*/ 	.byte	0x04, 0x1c
        /*0026*/ 	.short	(.L_244 - .L_243)


	//   ....[0]....
.L_243:
        /*0028*/ 	.word	0x00000010


	//----- nvinfo : EIATTR_MAX_THREADS
	.align		4
.L_244:
        /*002c*/ 	.byte	0x04, 0x05
        /*002e*/ 	.short	(.L_246 - .L_245)
.L_245:
        /*0030*/ 	.word	0x00000080
        /*0034*/ 	.word	0x00000001
        /*0038*/ 	.word	0x00000001


	//----- nvinfo : EIATTR_CBANK_PARAM_SIZE
	.align		4
.L_246:
        /*003c*/ 	.byte	0x03, 0x19
        /*003e*/ 	.short	0x0438


	//----- nvinfo : EIATTR_PARAM_CBANK
	.align		4
        /*0040*/ 	.byte	0x04, 0x0a
        /*0042*/ 	.short	(.L_248 - .L_247)
	.align		4
.L_247:
        /*0044*/ 	.word	index@(.nv.constant0._ZN7cutlass13device_kernelIN5flash19enable_sm80_to_sm89INS1_16FlashAttnFwdSm80INS1_25CollectiveMainloopFwdSm80ILi4ELi1ELb0EN4cute5tupleIJNS5_1CILi128EEENS7_ILi80EEENS7_ILi64EEEEEELi64ENS_10bfloat16_tEfNS_4arch4Sm80ELb0ELb0ELb0ELb1ELb0ELb0ELb1ELb1EEENS1_21CollectiveEpilogueFwdINS6_IJS8_SA_S9_EEENS6_IJNS7_ILi1EEESI_SI_EEESC_SE_Li128ELb1ELb1ELb1ELb0EEENS1_36VarlenDynamicPersistentTileSchedulerILi128ELi80ELi128ELi128ELb1ELb1ELb0ELb0ELb1ELb1EEEEEEEEEvNT_6ParamsE)
        /*0048*/ 	.short	0x0210
        /*004a*/ 	.short	0x0438


	//----- nvinfo : EIATTR_SW_WAR
	.align		4
.L_248:
        /*004c*/ 	.byte	0x04, 0x36
        /*004e*/ 	.short	(.L_250 - .L_249)
.L_249:
        /*0050*/ 	.word	0x00000008
.L_250:


//--------------------- .nv.info._ZN7cutlass13device_kernelIN5flash19enable_sm80_to_sm89INS1_16FlashAttnFwdSm80INS1_25CollectiveMainloopFwdSm80ILi4ELi1ELb0EN4cute5tupleIJNS5_1CILi128EEENS7_ILi80EEENS7_ILi64EEEEEELi64ENS_10bfloat16_tEfNS_4arch4Sm80ELb0ELb0ELb0ELb1ELb0ELb1ELb1ELb1EEENS1_21CollectiveEpilogueFwdINS6_IJS8_SA_S9_EEENS6_IJNS7_ILi1EEESI_SI_EEESC_SE_Li128ELb1ELb1ELb1ELb0EEENS1_36VarlenDynamicPersistentTileSchedulerILi128ELi80ELi128ELi128ELb1ELb1ELb0ELb0ELb1ELb1EEEEEEEEEvNT_6ParamsE --------------------------
	.section	.nv.info._ZN7cutlass13device_kernelIN5flash19enable_sm80_to_sm89INS1_16FlashAttnFwdSm80INS1_25CollectiveMainloopFwdSm80ILi4ELi1ELb0EN4cute5tupleIJNS5_1CILi128EEENS7_ILi80EEENS7_ILi64EEEEEELi64ENS_10bfloat16_tEfNS_4arch4Sm80ELb0ELb0ELb0ELb1ELb0ELb1ELb1ELb1EEENS1_21CollectiveEpilogueFwdINS6_IJS8_SA_S9_EEENS6_IJNS7_ILi1EEESI_SI_EEESC_SE_Li128ELb1ELb1ELb1ELb0EEENS1_36VarlenDynamicPersistentTileSchedulerILi128ELi80ELi128ELi128ELb1ELb1ELb0ELb0ELb1ELb1EEEEEEEEEvNT_6ParamsE,"",@"SHT_CUDA_INFO"
	.sectionflags	@""
	.align	4


	//----- nvinfo : EIATTR_CUDA_API_VERSION
	.align		4
        /*0000*/ 	.byte	0x04, 0x37
        /*0002*/ 	.short	(.L_252 - .L_251)
.L_251:
        /*0004*/ 	.word	0x00000082


	//----- nvinfo : EIATTR_KPARAM_INFO
	.align		4
.L_252:
        /*0008*/ 	.byte	0x04, 0x17
        /*000a*/ 	.short	(.L_254 - .L_253)
.L_253:
        /*000c*/ 	.word	0x00000000
        /*0010*/ 	.short	0x0000
        /*0012*/ 	.short	0x0000
        /*0014*/ 	.byte	0x00, 0xf0, 0xe1, 0x10


	//----- nvinfo : EIATTR_SPARSE_MMA_MASK
	.align		4
.L_254:
        /*0018*/ 	.byte	0x03, 0x50
        /*001a*/ 	.short	0x0000


	//----- nvinfo : EIATTR_MAXREG_COUNT
	.align		4
        /*001c*/ 	.byte	0x03, 0x1b
        /*001e*/ 	.short	0x00ff


	//----- nvinfo : EIATTR_MERCURY_ISA_VERSION
	.align		4
        /*0020*/ 	.byte	0x03, 0x5f
        /*0022*/ 	.short	0x0101


	//----- nvinfo : EIATTR_EXIT_INSTR_OFFSETS
	.align		4
        /*0024*/ 	.byte	0x04, 0x1c
        /*0026*/ 	.short	(.L_256 - .L_255)


	//   ....[0]....
.L_255:
        /*0028*/ 	.word	0x00000010


	//----- nvinfo : EIATTR_MAX_THREADS
	.align		4
.L_256:
        /*002c*/ 	.byte	0x04, 0x05
        /*002e*/ 	.short	(.L_258 - .L_257)
.L_257:
        /*0030*/ 	.word	0x00000080
        /*0034*/ 	.word	0x00000001
        /*0038*/ 	.word	0x00000001


	//----- nvinfo : EIATTR_CBANK_PARAM_SIZE
	.align		4
.L_258:
        /*003c*/ 	.byte	0x03, 0x19
        /*003e*/ 	.short	0x0438


	//----- nvinfo : EIATTR_PARAM_CBANK
	.align		4
        /*0040*/ 	.byte	0x04, 0x0a
        /*0042*/ 	.short	(.L_260 - .L_259)
	.align		4
.L_259:
        /*0044*/ 	.word	index@(.nv.constant0._ZN7cutlass13device_kernelIN5flash19enable_sm80_to_sm89INS1_16FlashAttnFwdSm80INS1_25CollectiveMainloopFwdSm80ILi4ELi1ELb0EN4cute5tupleIJNS5_1CILi128EEENS7_ILi80EEENS7_ILi64EEEEEELi64ENS_10bfloat16_tEfNS_4arch4Sm80ELb0ELb0ELb0ELb1ELb0ELb1ELb1ELb1EEENS1_21CollectiveEpilogueFwdINS6_IJS8_SA_S9_EEENS6_IJNS7_ILi1EEESI_SI_EEESC_SE_Li128ELb1ELb1ELb1ELb0EEENS1_36VarlenDynamicPersistentTileSchedulerILi128ELi80ELi128ELi128ELb1ELb1ELb0ELb0ELb1ELb1EEEEEEEEEvNT_6ParamsE)
        /*0048*/ 	.short	0x0210
        /*004a*/ 	.short	0x0438


	//----- nvinfo : EIATTR_SW_WAR
	.align		4
.L_260:
        /*004c*/ 	.byte	0x04, 0x36
        /*004e*/ 	.short	(.L_262 - .L_261)
.L_261:
        /*0050*/ 	.word	0x00000008
.L_262:


//--------------------- .nv.info._ZN7cutlass13device_kernelIN5flash19enable_sm80_to_sm89INS1_16FlashAttnFwdSm80INS1_25CollectiveMainloopFwdSm80ILi4ELi1ELb0EN4cute5tupleIJNS5_1CILi128EEENS7_ILi96EEENS7_ILi64EEEEEELi64ENS_10bfloat16_tEfNS_4arch4Sm80ELb0ELb1ELb0ELb0ELb0ELb0ELb1ELb1EEENS1_21CollectiveEpilogueFwdINS6_IJS8_SA_S9_EEENS6_IJNS7_ILi1EEESI_SI_EEESC_SE_Li128ELb0ELb1ELb1ELb0EEENS1_19SingleTileSchedulerILb0ELb1ELb1ELi128EEEEEEEEEvNT_6ParamsE --------------------------
	.section	.nv.info._ZN7cutlass13device_kernelIN5flash19enable_sm80_to_sm89INS1_16FlashAttnFwdSm80INS1_25CollectiveMainloopFwdSm80ILi4ELi1ELb0EN4cute5tupleIJNS5_1CILi128EEENS7_ILi96EEENS7_ILi64EEEEEELi64ENS_10bfloat16_tEfNS_4arch4Sm80ELb0ELb1ELb0ELb0ELb0ELb0ELb1ELb1EEENS1_21CollectiveEpilogueFwdINS6_IJS8_SA_S9_EEENS6_IJNS7_ILi1EEESI_SI_EEESC_SE_Li128ELb0ELb1ELb1ELb0EEENS1_19SingleTileSchedulerILb0ELb1ELb1ELi128EEEEEEEEEvNT_6ParamsE,"",@"SHT_CUDA_INFO"
	.sectionflags	@""
	.align	4


	//----- nvinfo : EIATTR_CUDA_API_VERSION
	.align		4
        /*0000*/ 	.byte	0x04, 0x37
        /*0002*/ 	.short	(.L_264 - .L_263)
.L_263:
        /*0004*/ 	.word	0x00000082


	//----- nvinfo : EIATTR_KPARAM_INFO
	.align		4
.L_264:
        /*0008*/ 	.byte	0x04, 0x17
        /*000a*/ 	.short	(.L_266 - .L_265)
.L_265:
        /*000c*/ 	.word	0x00000000
        /*0010*/ 	.short	0x0000
        /*0012*/ 	.short	0x0000
        /*0014*/ 	.byte	0x00, 0xf0, 0x61, 0x10


	//----- nvinfo : EIATTR_SPARSE_MMA_MASK
	.align		4
.L_266:
        /*0018*/ 	.byte	0x03, 0x50
        /*001a*/ 	.short	0x0000


	//----- nvinfo : EIATTR_MAXREG_COUNT
	.align		4
        /*001c*/ 	.byte	0x03, 0x1b
        /*001e*/ 	.short	0x00ff


	//----- nvinfo : EIATTR_MERCURY_ISA_VERSION
	.align		4
        /*0020*/ 	.byte	0x03, 0x5f
        /*0022*/ 	.short	0x0101


	//----- nvinfo : EIATTR_EXIT_INSTR_OFFSETS
	.align		4
        /*0024*/ 	.byte	0x04, 0x1c
        /*0026*/ 	.short	(.L_268 - .L_267)


	//   ....[0]....
.L_267:
        /*0028*/ 	.word	0x00000010


	//----- nvinfo : EIATTR_MAX_THREADS
	.align		4
.L_268:
        /*002c*/ 	.byte	0x04, 0x05
        /*002e*/ 	.short	(.L_270 - .L_269)
.L_269:
        /*0030*/ 	.word	0x00000080
        /*0034*/ 	.word	0x00000001
        /*0038*/ 	.word	0x00000001


	//----- nvinfo : EIATTR_CBANK_PARAM_SIZE
	.align		4
.L_270:
        /*003c*/ 	.byte	0x03, 0x19
        /*003e*/ 	.short	0x0418


	//----- nvinfo : EIATTR_PARAM_CBANK
	.align		4
        /*0040*/ 	.byte	0x04, 0x0a
        /*0042*/ 	.short	(.L_272 - .L_271)
	.align		4
.L_271:
        /*0044*/ 	.word	index@(.nv.constant0._ZN7cutlass13device_kernelIN5flash19enable_sm80_to_sm89INS1_16FlashAttnFwdSm80INS1_25CollectiveMainloopFwdSm80ILi4ELi1ELb0EN4cute5tupleIJNS5_1CILi128EEENS7_ILi96EEENS7_ILi64EEEEEELi64ENS_10bfloat16_tEfNS_4arch4Sm80ELb0ELb1ELb0ELb0ELb0ELb0ELb1ELb1EEENS1_21CollectiveEpilogueFwdINS6_IJS8_SA_S9_EEENS6_IJNS7_ILi1EEESI_SI_EEESC_SE_Li128ELb0ELb1ELb1ELb0EEENS1_19SingleTileSchedulerILb0ELb1ELb1ELi128EEEEEEEEEvNT_6ParamsE)
        /*0048*/ 	.short	0x0210
        /*004a*/ 	.short	0x0418


	//----- nvinfo : EIATTR_SW_WAR
	.align		4
.L_272:
        /*004c*/ 	.byte	0x04, 0x36
        /*004e*/ 	.short	(.L_274 - .L_273)
.L_273:
        /*0050*/ 	.word	0x00000008
.L_274:


//--------------------- .nv.info._ZN7cutlass13device_kernelIN5flash19enable_sm80_to_sm89INS1_16FlashAttnFwdSm80INS1_25CollectiveMainloopFwdSm80ILi4ELi1ELb0EN4cute5tupleIJNS5_1CILi128EEENS7_ILi80EEENS7_ILi64EEEEEELi64ENS_10bfloat16_tEfNS_4arch4Sm80ELb0ELb1ELb0ELb1ELb0ELb0ELb1ELb1EEENS1_21CollectiveEpilogueFwdINS6_IJS8_SA_S9_EEENS6_IJNS7_ILi1EEESI_SI_EEESC_SE_Li128ELb1ELb1ELb1ELb0EEENS1_36VarlenDynamicPersistentTileSchedulerILi128ELi80ELi128ELi128ELb1ELb1ELb0ELb1ELb0ELb1EEEEEEEEEvNT_6ParamsE --------------------------
	.section	.nv.info._ZN7cutlass13device_kernelIN5flash19enable_sm80_to_sm89INS1_16FlashAttnFwdSm80INS1_25CollectiveMainloopFwdSm80ILi4ELi1ELb0EN4cute5tupleIJNS5_1CILi128EEENS7_ILi80EEENS7_ILi64EEEEEELi64ENS_10bfloat16_tEfNS_4arch4Sm80ELb0ELb1ELb0ELb1ELb0ELb0ELb1ELb1EEENS1_21CollectiveEpilogueFwdINS6_IJS8_SA_S9_EEENS6_IJNS7_ILi1EEESI_SI_EEESC_SE_Li128ELb1ELb1ELb1ELb0EEENS1_36VarlenDynamicPersistentTileSchedulerILi128ELi80ELi128ELi128ELb1ELb1ELb0ELb1ELb0ELb1EEEEEEEEEvNT_6ParamsE,"",@"SHT_CUDA_INFO"
	.sectionflags	@""
	.align	4


	//----- nvinfo : EIATTR_CUDA_API_VERSION
	.align		4
        /*0000*/ 	.byte	0x04, 0x37
        /*0002*/ 	.short	(.L_276 - .L_275)
.L_275:
        /*0004*/ 	.word	0x00000082


	//----- nvinfo : EIATTR_KPARAM_INFO
	.align		4
.L_276:
        /*0008*/ 	.byte	0x04, 0x17
        /*000a*/ 	.short	(.L_278 - .L_277)
.L_277:
        /*000c*/ 	.word	0x00000000
        /*0010*/ 	.short	0x0000
        /*0012*/ 	.short	0x0000
        /*0014*/ 	.byte	0x00, 0xf0, 0xe1, 0x10


	//----- nvinfo : EIATTR_SPARSE_MMA_MASK
	.align		4
.L_278:
        /*0018*/ 	.byte	0x03, 0x50
        /*001a*/ 	.short	0x0000


	//----- nvinfo : EIATTR_MAXREG_COUNT
	.align		4
        /*001c*/ 	.byte	0x03, 0x1b
        /*001e*/ 	.short	0x00ff


	//----- nvinfo : EIATTR_MERCURY_ISA_VERSION
	.align		4
        /*0020*/ 	.byte	0x03, 0x5f
        /*0022*/ 	.short	0x0101


	//----- nvinfo : EIATTR_EXIT_INSTR_OFFSETS
	.align		4
        /*0024*/ 	.byte	0x04, 0x1c
        /*0026*/ 	.short	(.L_280 - .L_279)


	//   ....[0]....
.L_279:
        /*0028*/ 	.word	0x00000010


	//----- nvinfo : EIATTR_MAX_THREADS
	.align		4
.L_280:
        /*002c*/ 	.byte	0x04, 0x05
        /*002e*/ 	.short	(.L_282 - .L_281)
.L_281:
        /*0030*/ 	.word	0x00000080
        /*0034*/ 	.word	0x00000001
        /*0038*/ 	.word	0x00000001


	//----- nvinfo : EIATTR_CBANK_PARAM_SIZE
	.align		4
.L_282:
        /*003c*/ 	.byte	0x03, 0x19
        /*003e*/ 	.short	0x0438


	//----- nvinfo : EIATTR_PARAM_CBANK
	.align		4
        /*0040*/ 	.byte	0x04, 0x0a
        /*0042*/ 	.short	(.L_284 - .L_283)
	.align		4
.L_283:
        /*0044*/ 	.word	index@(.nv.constant0._ZN7cutlass13device_kernelIN5flash19enable_sm80_to_sm89INS1_16FlashAttnFwdSm80INS1_25CollectiveMainloopFwdSm80ILi4ELi1ELb0EN4cute5tupleIJNS5_1CILi128EEENS7_ILi80EEENS7_ILi64EEEEEELi64ENS_10bfloat16_tEfNS_4arch4Sm80ELb0ELb1ELb0ELb1ELb0ELb0ELb1ELb1EEENS1_21CollectiveEpilogueFwdINS6_IJS8_SA_S9_EEENS6_IJNS7_ILi1EEESI_SI_EEESC_SE_Li128ELb1ELb1ELb1ELb0EEENS1_36VarlenDynamicPersistentTileSchedulerILi128ELi80ELi128ELi128ELb1ELb1ELb0ELb1ELb0ELb1EEEEEEEEEvNT_6ParamsE)
        /*0048*/ 	.short	0x0210
        /*004a*/ 	.short	0x0438


	//----- nvinfo : EIATTR_SW_WAR
	.align		4
.L_284:
        /*004c*/ 	.byte	0x04, 0x36
        /*004e*/ 	.short	(.L_286 - .L_285)
.L_285:
        /*0050*/ 	.word	0x00000008
.L_286:


//--------------------- .nv.info._ZN7cutlass13device_kernelIN5flash19enable_sm80_to_sm89INS1_16FlashAttnFwdSm80INS1_25CollectiveMainloopFwdSm80ILi4ELi1ELb0EN4cute5tupleIJNS5_1CILi128EEENS7_ILi80EEENS7_ILi64EEEEEELi64ENS_10bfloat16_tEfNS_4arch4Sm80ELb0ELb1ELb0ELb1ELb0ELb1ELb1ELb1EEENS1_21CollectiveEpilogueFwdINS6_IJS8_SA_S9_EEENS6_IJNS7_ILi1EEESI_SI_EEESC_SE_Li128ELb1ELb1ELb1ELb0EEENS1_36VarlenDynamicPersistentTileSchedulerILi128ELi80ELi128ELi128ELb1ELb1ELb0ELb1ELb0ELb1EEEEEEEEEvNT_6ParamsE --------------------------
	.section	.nv.info._ZN7cutlass13device_kernelIN5flash19enable_sm80_to_sm89INS1_16FlashAttnFwdSm80INS1_25CollectiveMainloopFwdSm80ILi4ELi1ELb0EN4cute5tupleIJNS5_1CILi128EEENS7_ILi80EEENS7_ILi64EEEEEELi64ENS_10bfloat16_tEfNS_4arch4Sm80ELb0ELb1ELb0ELb1ELb0ELb1ELb1ELb1EEENS1_21CollectiveEpilogueFwdINS6_IJS8_SA_S9_EEENS6_IJNS7_ILi1EEESI_SI_EEESC_SE_Li128ELb1ELb1ELb1ELb0EEENS1_36VarlenDynamicPersistentTileSchedulerILi128ELi80ELi128ELi128ELb1ELb1ELb0ELb1ELb0ELb1EEEEEEEEEvNT_6ParamsE,"",@"SHT_CUDA_INFO"
	.sectionflags	@""
	.align	4


	//----- nvinfo : EIATTR_CUDA_API_VERSION
	.align		4
        /*0000*/ 	.byte	0x04, 0x37
        /*0002*/ 	.short	(.L_288 - .L_287)
.L_287:
        /*0004*/ 	.word	0x00000082


	//----- nvinfo : EIATTR_KPARAM_INFO
	.align		4
.L_288:
        /*0008*/ 	.byte	0x04, 0x17
        /*000a*/ 	.short	(.L_290 - .L_289)
.L_289:
        /*000c*/ 	.word	0x00000000
        /*0010*/ 	.short	0x0000
        /*0012*/ 	.short	0x0000
        /*0014*/ 	.byte	0x00, 0xf0, 0xe1, 0x10


	//----- nvinfo : EIATTR_SPARSE_MMA_MASK
	.align		4
.L_290:
        /*0018*/ 	.byte	0x03, 0x50
        /*001a*/ 	.short	0x0000


	//----- nvinfo : EIATTR_MAXREG_COUNT
	.align		4
        /*001c*/ 	.byte	0x03, 0x1b
        /*001e*/ 	.short	0x00ff


	//----- nvinfo : EIATTR_MERCURY_ISA_VERSION
	.align		4
        /*0020*/ 	.byte	0x03, 0x5f
        /*0022*/ 	.short	0x0101


	//----- nvinfo : EIATTR_EXIT_INSTR_OFFSETS
	.align		4
        /*0024*/ 	.byte	0x04, 0x1c
        /*0026*/ 	.short	(.L_292 - .L_291)


	//   ....[0]....
.L_291:
        /*0028*/ 	.word	0x00000010


	//----- nvinfo : EIATTR_MAX_THREADS
	.align		4
.L_292:
        /*002c*/ 	.byte	0x04, 0x05
        /*002e*/ 	.short	(.L_294 - .L_293)
.L_293:
        /*0030*/ 	.word	0x00000080
        /*0034*/ 	.word	0x00000001
        /*0038*/ 	.word	0x00000001


	//----- nvinfo : EIATTR_CBANK_PARAM_SIZE
	.align		4
.L_294:
        /*003c*/ 	.byte	0x03, 0x19
        /*003e*/ 	.short	0x0438


	//----- nvinfo : EIATTR_PARAM_CBANK
	.align		4
        /*0040*/ 	.byte	0x04, 0x0a
        /*0042*/ 	.short	(.L_296 - .L_295)
	.align		4
.L_295:
        /*0044*/ 	.word	index@(.nv.constant0._ZN7cutlass13device_kernelIN5flash19enable_sm80_to_sm89INS1_16FlashAttnFwdSm80INS1_25CollectiveMainloopFwdSm80ILi4ELi1ELb0EN4cute5tupleIJNS5_1CILi128EEENS7_ILi80EEENS7_ILi64EEEEEELi64ENS_10bfloat16_tEfNS_4arch4Sm80ELb0ELb1ELb0ELb1ELb0ELb1ELb1ELb1EEENS1_21CollectiveEpilogueFwdINS6_IJS8_SA_S9_EEENS6_IJNS7_ILi1EEESI_SI_EEESC_SE_Li128ELb1ELb1ELb1ELb0EEENS1_36VarlenDynamicPersistentTileSchedulerILi128ELi80ELi128ELi128ELb1ELb1ELb0ELb1ELb0ELb1EEEEEEEEEvNT_6ParamsE)
        /*0048*/ 	.short	0x0210
        /*004a*/ 	.short	0x0438


	//----- nvinfo : EIATTR_SW_WAR
	.align		4
.L_296:
        /*004c*/ 	.byte	0x04, 0x36
        /*004e*/ 	.short	(.L_298 - .L_297)
.L_297:
        /*0050*/ 	.word	0x00000008
.L_298:


//--------------------- .nv.info._ZN7cutlass13device_kernelIN5flash19enable_sm80_to_sm89INS1_16FlashAttnFwdSm80INS1_25CollectiveMainloopFwdSm80ILi4ELi1ELb0EN4cute5tupleIJNS5_1CILi128EEENS7_ILi112EEENS7_ILi64EEEEEELi64ENS_10bfloat16_tEfNS_4arch4Sm80ELb1ELb0ELb0ELb0ELb0ELb0ELb1ELb1EEENS1_21CollectiveEpilogueFwdINS6_IJS8_SA_S9_EEENS6_IJNS7_ILi1EEESI_SI_EEESC_SE_Li128ELb0ELb1ELb1ELb0EEENS1_30DynamicPersistentTileSchedulerILi128ELi128ELb1ELb1ELb0EEEEEEEEEvNT_6ParamsE --------------------------
	.section	.nv.info._ZN7cutlass13device_kernelIN5flash19enable_sm80_to_sm89INS1_16FlashAttnFwdSm80INS1_25CollectiveMainloopFwdSm80ILi4ELi1ELb0EN4cute5tupleIJNS5_1CILi128EEENS7_ILi112EEENS7_ILi64EEEEEELi64ENS_10bfloat16_tEfNS_4arch4Sm80ELb1ELb0ELb0ELb0ELb0ELb0ELb1ELb1EEENS1_21CollectiveEpilogueFwdINS6_IJS8_SA_S9_EEENS6_IJNS7_ILi1EEESI_SI_EEESC_SE_Li128ELb0ELb1ELb1ELb0EEENS1_30DynamicPersistentTileSchedulerILi128ELi128ELb1ELb1ELb0EEEEEEEEEvNT_6ParamsE,"",@"SHT_CUDA_INFO"
	.sectionflags	@""
	.align	4


	//----- nvinfo : EIATTR_CUDA_API_VERSION
	.align		4
        /*0000*/ 	.byte	0x04, 0x37
        /*0002*/ 	.short	(.L_300 - .L_299)
.L_299:
        /*0004*/ 	.word	0x00000082


	//----- nvinfo : EIATTR_KPARAM_INFO
	.align		4
.L_300:
        /*0008*/ 	.byte	0x04, 0x17
        /*000a*/ 	.short	(.L_302 - .L_301)
.L_301:
        /*000c*/ 	.word	0x00000000
        /*0010*/ 	.short	0x0000
        /*0012*/ 	.short	0x0000
        /*0014*/ 	.byte	0x00, 0xf0, 0xa1, 0x10


	//----- nvinfo : EIATTR_SPARSE_MMA_MASK
	.align		4
.L_302:
        /*0018*/ 	.byte	0x03, 0x50
        /*001a*/ 	.short	0x0000


	//----- nvinfo : EIATTR_MAXREG_COUNT
	.align		4
        /*001c*/ 	.byte	0x03, 0x1b
        /*001e*/ 	.short	0x00ff


	//----- nvinfo : EIATTR_MERCURY_ISA_VERSION
	.align		4
        /*0020*/ 	.byte	0x03, 0x5f
        /*0022*/ 	.short	0x0101


	//----- nvinfo : EIATTR_EXIT_INSTR_OFFSETS
	.align		4
        /*0024*/ 	.byte	0x04, 0x1c
        /*0026*/ 	.short	(.L_304 - .L_303)


	//   ....[0]....
.L_303:
        /*0028*/ 	.word	0x00000010


	//----- nvinfo : EIATTR_MAX_THREADS
	.align		4
.L_304:
        /*002c*/ 	.byte	0x04, 0x05
        /*002e*/ 	.short	(.L_306 - .L_305)
.L_305:
        /*0030*/ 	.word	0x00000080
        /*0034*/ 	.word	0x00000001
        /*0038*/ 	.word	0x00000001


	//----- nvinfo : EIATTR_CBANK_PARAM_SIZE
	.align		4
.L_306:
        /*003c*/ 	.byte	0x03, 0x19
        /*003e*/ 	.short	0x0428


	//----- nvinfo : EIATTR_PARAM_CBANK
	.align		4
        /*0040*/ 	.byte	0x04, 0x0a
        /*0042*/ 	.short	(.L_308 - .L_307)
	.align		4
.L_307:
        /*0044*/ 	.word	index@(.nv.constant0._ZN7cutlass13device_kernelIN5flash19enable_sm80_to_sm89INS1_16FlashAttnFwdSm80INS1_25CollectiveMainloopFwdSm80ILi4ELi1ELb0EN4cute5tupleIJNS5_1CILi128EEENS7_ILi112EEENS7_ILi64EEEEEELi64ENS_10bfloat16_tEfNS_4arch4Sm80ELb1ELb0ELb0ELb0ELb0ELb0ELb1ELb1EEENS1_21CollectiveEpilogueFwdINS6_IJS8_SA_S9_EEENS6_IJNS7_ILi1EEESI_SI_EEESC_SE_Li128ELb0ELb1ELb1ELb0EEENS1_30DynamicPersistentTileSchedulerILi128ELi128ELb1ELb1ELb0EEEEEEEEEvNT_6ParamsE)
        /*0048*/ 	.short	0x0210
        /*004a*/ 	.short	0x0428


	//----- nvinfo : EIATTR_SW_WAR
	.align		4
.L_308:
        /*004c*/ 	.byte	0x04, 0x36
        /*004e*/ 	.short	(.L_310 - .L_309)
.L_309:
        /*0050*/ 	.word	0x00000008
.L_310:


//--------------------- .nv.info._ZN7cutlass13device_kernelIN5flash19enable_sm80_to_sm89INS1_16FlashAttnFwdSm80INS1_25CollectiveMainloopFwdSm80ILi4ELi1ELb0EN4cute5tupleIJNS5_1CILi128EEENS7_ILi80EEENS7_ILi64EEEEEELi64ENS_10bfloat16_tEfNS_4arch4Sm80ELb1ELb0ELb0ELb1ELb0ELb0ELb1ELb1EEENS1_21CollectiveEpilogueFwdINS6_IJS8_SA_S9_EEENS6_IJNS7_ILi1EEESI_SI_EEESC_SE_Li128ELb1ELb1ELb1ELb0EEENS1_36VarlenDynamicPersistentTileSchedulerILi128ELi80ELi128ELi128ELb1ELb1ELb0ELb1ELb1ELb1EEEEEEEEEvNT_6ParamsE --------------------------
	.section	.nv.info._ZN7cutlass13device_kernelIN5flash19enable_sm80_to_sm89INS1_16FlashAttnFwdSm80INS1_25CollectiveMainloopFwdSm80ILi4ELi1ELb0EN4cute5tupleIJNS5_1CILi128EEENS7_ILi80EEENS7_ILi64EEEEEELi64ENS_10bfloat16_tEfNS_4arch4Sm80ELb1ELb0ELb0ELb1ELb0ELb0ELb1ELb1EEENS1_21CollectiveEpilogueFwdINS6_IJS8_SA_S9_EEENS6_IJNS7_ILi1EEESI_SI_EEESC_SE_Li128ELb1ELb1ELb1ELb0EEENS1_36VarlenDynamicPersistentTileSchedulerILi128ELi80ELi128ELi128ELb1ELb1ELb0ELb1ELb1ELb1EEEEEEEEEvNT_6ParamsE,"",@"SHT_CUDA_INFO"
	.sectionflags	@""
	.align	4


	//----- nvinfo : EIATTR_CUDA_API_VERSION
	.align		4
        /*0000*/ 	.byte	0x04, 0x37
        /*0002*/ 	.short	(.L_312 - .L_311)
.L_311:
        /*0004*/ 	.word	0x00000082


	//----- nvinfo : EIATTR_KPARAM_INFO
	.align		4
.L_312:
        /*0008*/ 	.byte	0x04, 0x17
        /*000a*/ 	.short	(.L_314 - .L_313)
.L_313:
        /*000c*/ 	.word	0x00000000
        /*0010*/ 	.short	0x0000
        /*0012*/ 	.short	0x0000
        /*0014*/ 	.byte	0x00, 0xf0, 0xe1, 0x10


	//----- nvinfo : EIATTR_SPARSE_MMA_MASK
	.align		4
.L_314:
        /*0018*/ 	.byte	0x03, 0x50
        /*001a*/ 	.short	0x0000


	//----- nvinfo : EIATTR_MAXREG_COUNT
	.align		4
        /*001c*/ 	.byte	0x03, 0x1b
        /*001e*/ 	.short	0x00ff


	//----- nvinfo : EIATTR_MERCURY_ISA_VERSION
	.align		4
        /*0020*/ 	.byte	0x03, 0x5f
        /*0022*/ 	.short	0x0101


	//----- nvinfo : EIATTR_EXIT_INSTR_OFFSETS
	.align		4
        /*0024*/ 	.byte	0x04, 0x1c
        /*0026*/ 	.short	(.L_316 - .L_315)


	//   ....[0]....
.L_315:
        /*0028*/ 	.word	0x00000010


	//----- nvinfo : EIATTR_MAX_THREADS
	.align		4
.L_316:
        /*002c*/ 	.byte	0x04, 0x05
        /*002e*/ 	.short	(.L_318 - .L_317)
.L_317:
        /*0030*/ 	.word	0x00000080
        /*0034*/ 	.word	0x00000001
        /*0038*/ 	.word	0x00000001


	//----- nvinfo : EIATTR_CBANK_PARAM_SIZE
	.align		4
.L_318:
        /*003c*/ 	.byte	0x03, 0x19
        /*003e*/ 	.short	0x0438


	//----- nvinfo : EIATTR_PARAM_CBANK
	.align		4
        /*0040*/ 	.byte	0x04, 0x0a
        /*0042*/ 	.short	(.L_320 - .L_319)
	.align		4
.L_319:
        /*0044*/ 	.word	index@(.nv.constant0._ZN7cutlass13device_kernelIN5flash19enable_sm80_to_sm89INS1_16FlashAttnFwdSm80INS1_25CollectiveMainloopFwdSm80ILi4ELi1ELb0EN4cute5tupleIJNS5_1CILi128EEENS7_ILi80EEENS7_ILi64EEEEEELi64ENS_10bfloat16_tEfNS_4arch4Sm80ELb1ELb0ELb0ELb1ELb0ELb0ELb1ELb1EEENS1_21CollectiveEpilogueFwdINS6_IJS8_SA_S9_EEENS6_IJNS7_ILi1EEESI_SI_EEESC_SE_Li128ELb1ELb1ELb1ELb0EEENS1_36VarlenDynamicPersistentTileSchedulerILi128ELi80ELi128ELi128ELb1ELb1ELb0ELb1ELb1ELb1EEEEEEEEEvNT_6ParamsE)
        /*0048*/ 	.short	0x0210
        /*004a*/ 	.short	0x0438


	//----- nvinfo : EIATTR_SW_WAR
	.align		4
.L_320:
        /*004c*/ 	.byte	0x04, 0x36
        /*004e*/ 	.short	(.L_322 - .L_321)
.L_321:
        /*0050*/ 	.word	0x00000008
.L_322:


//--------------------- .nv.info._ZN7cutlass13device_kernelIN5flash19enable_sm80_to_sm89INS1_16FlashAttnFwdSm80INS1_25CollectiveMainloopFwdSm80ILi4ELi1ELb0EN4cute5tupleIJNS5_1CILi128EEENS7_ILi80EEENS7_ILi64EEEEEELi64ENS_10bfloat16_tEfNS_4arch4Sm80ELb1ELb0ELb0ELb1ELb0ELb1ELb1ELb1EEENS1_21CollectiveEpilogueFwdINS6_IJS8_SA_S9_EEENS6_IJNS7_ILi1EEESI_SI_EEESC_SE_Li128ELb1ELb1ELb1ELb0EEENS1_36VarlenDynamicPersistentTileSchedulerILi128ELi80ELi128ELi128ELb1ELb1ELb0ELb1ELb1ELb1EEEEEEEEEvNT_6ParamsE --------------------------
	.section	.nv.info._ZN7cutlass13device_kernelIN5flash19enable_sm80_to_sm89INS1_16FlashAttnFwdSm80INS1_25CollectiveMainloopFwdSm80ILi4ELi1ELb0EN4cute5tupleIJNS5_1CILi128EEENS7_ILi80EEENS7_ILi64EEEEEELi64ENS_10bfloat16_tEfNS_4arch4Sm80ELb1ELb0ELb0ELb1ELb0ELb1ELb1ELb1EEENS1_21CollectiveEpilogueFwdINS6_IJS8_SA_S9_EEENS6_IJNS7_ILi1EEESI_SI_EEESC_SE_Li128ELb1ELb1ELb1ELb0EEENS1_36VarlenDynamicPersistentTileSchedulerILi128ELi80ELi128ELi128ELb1ELb1ELb0ELb1ELb1ELb1EEEEEEEEEvNT_6ParamsE,"",@"SHT_CUDA_INFO"
	.sectionflags	@""
	.align	4


	//----- nvinfo : EIATTR_CUDA_API_VERSION
	.align		4
        /*0000*/ 	.byte	0x04, 0x37
        /*0002*/ 	.short	(.L_324 - .L_323)
.L_323:
        /*0004*/ 	.word	0x00000082


	//----- nvinfo : EIATTR_KPARAM_INFO
	.align		4
.L_324:
        /*0008*/ 	.byte	0x04, 0x17
        /*000a*/ 	.short	(.L_326 - .L_325)
.L_325:
        /*000c*/ 	.word	0x00000000
        /*0010*/ 	.short	0x0000
        /*0012*/ 	.short	0x0000
        /*0014*/ 	.byte	0x00, 0xf0, 0xe1, 0x10


	//----- nvinfo : EIATTR_SPARSE_MMA_MASK
	.align		4
.L_326:
        /*0018*/ 	.byte	0x03, 0x50
        /*001a*/ 	.short	0x0000


	//----- nvinfo : EIATTR_MAXREG_COUNT
	.align		4
        /*001c*/ 	.byte	0x03, 0x1b
        /*001e*/ 	.short	0x00ff


	//----- nvinfo : EIATTR_MERCURY_ISA_VERSION
	.align		4
        /*0020*/ 	.byte	0x03, 0x5f
        /*0022*/ 	.short	0x0101


	//----- nvinfo : EIATTR_EXIT_INSTR_OFFSETS
	.align		4
        /*0024*/ 	.byte	0x04, 0x1c
        /*0026*/ 	.short	(.L_328 - .L_327)


	//   ....[0]....
.L_327:
        /*0028*/ 	.word	0x00000010


	//----- nvinfo : EIATTR_MAX_THREADS
	.align		4
.L_328:
        /*002c*/ 	.byte	0x04, 0x05
        /*002e*/ 	.short	(.L_330 - .L_329)
.L_329:
        /*0030*/ 	.word	0x00000080
        /*0034*/ 	.word	0x00000001
        /*0038*/ 	.word	0x00000001


	//----- nvinfo : EIATTR_CBANK_PARAM_SIZE
	.align		4
.L_330:
        /*003c*/ 	.byte	0x03, 0x19
        /*003e*/ 	.short	0x0438


	//----- nvinfo : EIATTR_PARAM_CBANK
	.align		4
        /*0040*/ 	.byte	0x04, 0x0a
        /*0042*/ 	.short	(.L_332 - .L_331)
	.align		4
.L_331:
        /*0044*/ 	.word	index@(.nv.constant0._ZN7cutlass13device_kernelIN5flash19enable_sm80_to_sm89INS1_16FlashAttnFwdSm80INS1_25CollectiveMainloopFwdSm80ILi4ELi1ELb0EN4cute5tupleIJNS5_1CILi128EEENS7_ILi80EEENS7_ILi64EEEEEELi64ENS_10bfloat16_tEfNS_4arch4Sm80ELb1ELb0ELb0ELb1ELb0ELb1ELb1ELb1EEENS1_21CollectiveEpilogueFwdINS6_IJS8_SA_S9_EEENS6_IJNS7_ILi1EEESI_SI_EEESC_SE_Li128ELb1ELb1ELb1ELb0EEENS1_36VarlenDynamicPersistentTileSchedulerILi128ELi80ELi128ELi128ELb1ELb1ELb0ELb1ELb1ELb1EEEEEEEEEvNT_6ParamsE)
        /*0048*/ 	.short	0x0210
        /*004a*/ 	.short	0x0438


	//----- nvinfo : EIATTR_SW_WAR
	.align		4
.L_332:
        /*004c*/ 	.byte	0x04, 0x36
        /*004e*/ 	.short	(.L_334 - .L_333)
.L_333:
        /*0050*/ 	.word	0x00000008
.L_334:


//--------------------- .nv.callgraph             --------------------------
	.section	.nv.callgraph,"",@"SHT_CUDA_CALLGRAPH"
	.align	4
	.sectionentsize	8
	.align		4
        /*0000*/ 	.word	0x00000000
	.align		4
        /*0004*/ 	.word	0xffffffff
	.align		4
        /*0008*/ 	.word	0x00000000
	.align		4
        /*000c*/ 	.word	0xfffffffe
	.align		4
        /*0010*/ 	.word	0x00000000
	.align		4
        /*0014*/ 	.word	0xfffffffd
	.align		4
        /*0018*/ 	.word	0x00000000
	.align		4
        /*001c*/ 	.word	0xfffffffc


//--------------------- .nv.constant4             --------------------------
	.section	.nv.constant4,"a",@progbits
	.align	8
	.align		8
.nv.constant4:
        /*0000*/ 	.dword	_ZN82_INTERNAL_21a4f107_46_flash_fwd_hdim64_bf16_split_softcapall_sm80_cu_3fbc093a_36404cuda3std3__45__cpo5beginE
	.align		8
        /*0008*/ 	.dword	_ZN82_INTERNAL_21a4f107_46_flash_fwd_hdim64_bf16_split_softcapall_sm80_cu_3fbc093a_36404cuda3std3__45__cpo3endE
	.align		8
        /*0010*/ 	.dword	_ZN82_INTERNAL_21a4f107_46_flash_fwd_hdim64_bf16_split_softcapall_sm80_cu_3fbc093a_36404cuda3std3__45__cpo6cbeginE
	.align		8
        /*0018*/ 	.dword	_ZN82_INTERNAL_21a4f107_46_flash_fwd_hdim64_bf16_split_softcapall_sm80_cu_3fbc093a_36404cuda3std3__45__cpo4cendE
	.align		8
        /*0020*/ 	.dword	_ZN82_INTERNAL_21a4f107_46_flash_fwd_hdim64_bf16_split_softcapall_sm80_cu_3fbc093a_36404cuda3std3__484_GLOBAL__N__21a4f107_46_flash_fwd_hdim64_bf16_split_softcapall_sm80_cu_3fbc093a_36406ignoreE
	.align		8
        /*0028*/ 	.dword	_ZN82_INTERNAL_21a4f107_46_flash_fwd_hdim64_bf16_split_softcapall_sm80_cu_3fbc093a_36404cuda3std3__419piecewise_constructE
	.align		8
        /*0030*/ 	.dword	_ZN82_INTERNAL_21a4f107_46_flash_fwd_hdim64_bf16_split_softcapall_sm80_cu_3fbc093a_36404cuda3std3__48in_placeE
	.align		8
        /*0038*/ 	.dword	_ZN82_INTERNAL_21a4f107_46_flash_fwd_hdim64_bf16_split_softcapall_sm80_cu_3fbc093a_36404cuda3std6ranges3__45__cpo4swapE
	.align		8
        /*0040*/ 	.dword	_ZN82_INTERNAL_21a4f107_46_flash_fwd_hdim64_bf16_split_softcapall_sm80_cu_3fbc093a_36404cuda3std6ranges3__45__cpo9iter_moveE
	.align		8
        /*0048*/ 	.dword	_ZN82_INTERNAL_21a4f107_46_flash_fwd_hdim64_bf16_split_softcapall_sm80_cu_3fbc093a_36404cute7productE
	.align		8
        /*0050*/ 	.dword	_ZN82_INTERNAL_21a4f107_46_flash_fwd_hdim64_bf16_split_softcapall_sm80_cu_3fbc093a_36404cute1_E


//--------------------- .text._ZN7cutlass13device_kernelIN5flash19enable_sm80_to_sm89INS1_16FlashAttnFwdSm80INS1_25CollectiveMainloopFwdSm80ILi4ELi1ELb0EN4cute5tupleIJNS5_1CILi128EEENS7_ILi112EEENS7_ILi64EEEEEELi64ENS_10bfloat16_tEfNS_4arch4Sm80ELb0ELb0ELb1ELb0ELb0ELb0ELb1ELb1EEENS1_21CollectiveEpilogueFwdINS6_IJS8_SA_S9_EEENS6_IJNS7_ILi1EEESI_SI_EEESC_SE_Li128ELb0ELb1ELb1ELb0EEENS1_19SingleTileSchedulerILb0ELb1ELb1ELi128EEEEEEEEEvNT_6ParamsE --------------------------
	.section	.text._ZN7cutlass13device_kernelIN5flash19enable_sm80_to_sm89INS1_16FlashAttnFwdSm80INS1_25CollectiveMainloopFwdSm80ILi4ELi1ELb0EN4cute5tupleIJNS5_1CILi128EEENS7_ILi112EEENS7_ILi64EEEEEELi64ENS_10bfloat16_tEfNS_4arch4Sm80ELb0ELb0ELb1ELb0ELb0ELb0ELb1ELb1EEENS1_21CollectiveEpilogueFwdINS6_IJS8_SA_S9_EEENS6_IJNS7_ILi1EEESI_SI_EEESC_SE_Li128ELb0ELb1ELb1ELb0EEENS1_19SingleTileSchedulerILb0ELb1ELb1ELi128EEEEEEEEEvNT_6ParamsE,"ax",@progbits
	.align	128
.text._ZN7cutlass13device_kernelIN5flash19enable_sm80_to_sm89INS1_16FlashAttnFwdSm80INS1_25CollectiveMainloopFwdSm80ILi4ELi1ELb0EN4cute5tupleIJNS5_1CILi128EEENS7_ILi112EEENS7_ILi64EEEEEELi64ENS_10bfloat16_tEfNS_4arch4Sm80ELb0ELb0ELb1ELb0ELb0ELb0ELb1ELb1EEENS1_21CollectiveEpilogueFwdINS6_IJS8_SA_S9_EEENS6_IJNS7_ILi1EEESI_SI_EEESC_SE_Li128ELb0ELb1ELb1ELb0EEENS1_19SingleTileSchedulerILb0ELb1ELb1ELi128EEEEEEEEEvNT_6ParamsE:
        .type           _ZN7cutlass13device_kernelIN5flash19enable_sm80_to_sm89INS1_16FlashAttnFwdSm80INS1_25CollectiveMainloopFwdSm80ILi4ELi1ELb0EN4cute5tupleIJNS5_1CILi128EEENS7_ILi112EEENS7_ILi64EEEEEELi64ENS_10bfloat16_tEfNS_4arch4Sm80ELb0ELb0ELb1ELb0ELb0ELb0ELb1ELb1EEENS1_21CollectiveEpilogueFwdINS6_IJS8_SA_S9_EEENS6_IJNS7_ILi1EEESI_SI_EEESC_SE_Li128ELb0ELb1ELb1ELb0EEENS1_19SingleTileSchedulerILb0ELb1ELb1ELi128EEEEEEEEEvNT_6ParamsE,@function
        .size           _ZN7cutlass13device_kernelIN5flash19enable_sm80_to_sm89INS1_16FlashAttnFwdSm80INS1_25CollectiveMainloopFwdSm80ILi4ELi1ELb0EN4cute5tupleIJNS5_1CILi128EEENS7_ILi112EEENS7_ILi64EEEEEELi64ENS_10bfloat16_tEfNS_4arch4Sm80ELb0ELb0ELb1ELb0ELb0ELb0ELb1ELb1EEENS1_21CollectiveEpilogueFwdINS6_IJS8_SA_S9_EEENS6_IJNS7_ILi1EEESI_SI_EEESC_SE_Li128ELb0ELb1ELb1ELb0EEENS1_19SingleTileSchedulerILb0ELb1ELb1ELi128EEEEEEEEEvNT_6ParamsE,(.L_x_18 - _ZN7cutlass13device_kernelIN5flash19enable_sm80_to_sm89INS1_16FlashAttnFwdSm80INS1_25CollectiveMainloopFwdSm80ILi4ELi1ELb0EN4cute5tupleIJNS5_1CILi128EEENS7_ILi112EEENS7_ILi64EEEEEELi64ENS_10bfloat16_tEfNS_4arch4Sm80ELb0ELb0ELb1ELb0ELb0ELb0ELb1ELb1EEENS1_21CollectiveEpilogueFwdINS6_IJS8_SA_S9_EEENS6_IJNS7_ILi1EEESI_SI_EEESC_SE_Li128ELb0ELb1ELb1ELb0EEENS1_19SingleTileSchedulerILb0ELb1ELb1ELi128EEEEEEEEEvNT_6ParamsE)
        .other          _ZN7cutlass13device_kernelIN5flash19enable_sm80_to_sm89INS1_16FlashAttnFwdSm80INS1_25CollectiveMainloopFwdSm80ILi4ELi1ELb0EN4cute5tupleIJNS5_1CILi128EEENS7_ILi112EEENS7_ILi64EEEEEELi64ENS_10bfloat16_tEfNS_4arch4Sm80ELb0ELb0ELb1ELb0ELb0ELb0ELb1ELb1EEENS1_21CollectiveEpilogueFwdINS6_IJS8_SA_S9_EEENS6_IJNS7_ILi1EEESI_SI_EEESC_SE_Li128ELb0ELb1ELb1ELb0EEENS1_19SingleTileSchedulerILb0ELb1ELb1ELi128EEEEEEEEEvNT_6ParamsE,@"STO_CUDA_ENTRY STV_DEFAULT"
_ZN7cutlass13device_kernelIN5flash19enable_sm80_to_sm89INS1_16FlashAttnFwdSm80INS1_25CollectiveMainloopFwdSm80ILi4ELi1ELb0EN4cute5tupleIJNS5_1CILi128EEENS7_ILi112EEENS7_ILi64EEEEEELi64ENS_10bfloat16_tEfNS_4arch4Sm80ELb0ELb0ELb1ELb0ELb0ELb0ELb1ELb1EEENS1_21CollectiveEpilogueFwdINS6_IJS8_SA_S9_EEENS6_IJNS7_ILi1EEESI_SI_EEESC_SE_Li128ELb0ELb1ELb1ELb0EEENS1_19SingleTileSchedulerILb0ELb1ELb1ELi128EEEEEEEEEvNT_6ParamsE:
[----:B------:R-:W-:Y:S01]  /*0000*/  LDC R1, c[0x0][0x28] ;  /* 0x00000a00ff017b82 */ /* 0x000fe20000000800 */
[----:B------:R-:W-:Y:S05]  /*0010*/  EXIT ;  /* 0x000000000000794d */ /* 0x000fea0003800000 */
.L_x_0:
[----:B------:R-:W-:-:S00]  /*0020*/  BRA `(.L_x_0) ;  /* 0xfffffffc00fc7947 */ /* 0x000fc0000383ffff */
[----:B------:R-:W-:-:S00]  /*0030*/  NOP ;  /* 0x0000000000007918 */ /* 0x000fc00000000000 */
        /* <DEDUP_REMOVED lines=12> */
.L_x_18:


//--------------------- .text._ZN7cutlass13device_kernelIN5flash19enable_sm80_to_sm89INS1_16FlashAttnFwdSm80INS1_25CollectiveMainloopFwdSm80ILi4ELi1ELb0EN4cute5tupleIJNS5_1CILi128EEENS7_ILi80EEENS7_ILi64EEEEEELi64ENS_10bfloat16_tEfNS_4arch4Sm80ELb0ELb0ELb1ELb1ELb0ELb0ELb1ELb1EEENS1_21CollectiveEpilogueFwdINS6_IJS8_SA_S9_EEENS6_IJNS7_ILi1EEESI_SI_EEESC_SE_Li128ELb1ELb1ELb1ELb0EEENS1_36VarlenDynamicPersistentTileSchedulerILi128ELi80ELi128ELi128ELb1ELb1ELb0ELb0ELb1ELb1EEEEEEEEEvNT_6ParamsE --------------------------
	.section	.text._ZN7cutlass13device_kernelIN5flash19enable_sm80_to_sm89INS1_16FlashAttnFwdSm80INS1_25CollectiveMainloopFwdSm80ILi4ELi1ELb0EN4cute5tupleIJNS5_1CILi128EEENS7_ILi80EEENS7_ILi64EEEEEELi64ENS_10bfloat16_tEfNS_4arch4Sm80ELb0ELb0ELb1ELb1ELb0ELb0ELb1ELb1EEENS1_21CollectiveEpilogueFwdINS6_IJS8_SA_S9_EEENS6_IJNS7_ILi1EEESI_SI_EEESC_SE_Li128ELb1ELb1ELb1ELb0EEENS1_36VarlenDynamicPersistentTileSchedulerILi128ELi80ELi128ELi128ELb1ELb1ELb0ELb0ELb1ELb1EEEEEEEEEvNT_6ParamsE,"ax",@progbits
	.align	128
.text._ZN7cutlass13device_kernelIN5flash19enable_sm80_to_sm89INS1_16FlashAttnFwdSm80INS1_25CollectiveMainloopFwdSm80ILi4ELi1ELb0EN4cute5tupleIJNS5_1CILi128EEENS7_ILi80EEENS7_ILi64EEEEEELi64ENS_10bfloat16_tEfNS_4arch4Sm80ELb0ELb0ELb1ELb1ELb0ELb0ELb1ELb1EEENS1_21CollectiveEpilogueFwdINS6_IJS8_SA_S9_EEENS6_IJNS7_ILi1EEESI_SI_EEESC_SE_Li128ELb1ELb1ELb1ELb0EEENS1_36VarlenDynamicPersistentTileSchedulerILi128ELi80ELi128ELi128ELb1ELb1ELb0ELb0ELb1ELb1EEEEEEEEEvNT_6ParamsE:
        .type           _ZN7cutlass13device_kernelIN5flash19enable_sm80_to_sm89INS1_16FlashAttnFwdSm80INS1_25CollectiveMainloopFwdSm80ILi4ELi1ELb0EN4cute5tupleIJNS5_1CILi128EEENS7_ILi80EEENS7_ILi64EEEEEELi64ENS_10bfloat16_tEfNS_4arch4Sm80ELb0ELb0ELb1ELb1ELb0ELb0ELb1ELb1EEENS1_21CollectiveEpilogueFwdINS6_IJS8_SA_S9_EEENS6_IJNS7_ILi1EEESI_SI_EEESC_SE_Li128ELb1ELb1ELb1ELb0EEENS1_36VarlenDynamicPersistentTileSchedulerILi128ELi80ELi128ELi128ELb1ELb1ELb0ELb0ELb1ELb1EEEEEEEEEvNT_6ParamsE,@function
        .size           _ZN7cutlass13device_kernelIN5flash19enable_sm80_to_sm89INS1_16FlashAttnFwdSm80INS1_25CollectiveMainloopFwdSm80ILi4ELi1ELb0EN4cute5tupleIJNS5_1CILi128EEENS7_ILi80EEENS7_ILi64EEEEEELi64ENS_10bfloat16_tEfNS_4arch4Sm80ELb0ELb0ELb1ELb1ELb0ELb0ELb1ELb1EEENS1_21CollectiveEpilogueFwdINS6_IJS8_SA_S9_EEENS6_IJNS7_ILi1EEESI_SI_EEESC_SE_Li128ELb1ELb1ELb1ELb0EEENS1_36VarlenDynamicPersistentTileSchedulerILi128ELi80ELi128ELi128ELb1ELb1ELb0ELb0ELb1ELb1EEEEEEEEEvNT_6ParamsE,(.L_x_19 - _ZN7cutlass13device_kernelIN5flash19enable_sm80_to_sm89INS1_16FlashAttnFwdSm80INS1_25CollectiveMainloopFwdSm80ILi4ELi1ELb0EN4cute5tupleIJNS5_1CILi128EEENS7_ILi80EEENS7_ILi64EEEEEELi64ENS_10bfloat16_tEfNS_4arch4Sm80ELb0ELb0ELb1ELb1ELb0ELb0ELb1ELb1EEENS1_21CollectiveEpilogueFwdINS6_IJS8_SA_S9_EEENS6_IJNS7_ILi1EEESI_SI_EEESC_SE_Li128ELb1ELb1ELb1ELb0EEENS1_36VarlenDynamicPersistentTileSchedulerILi128ELi80ELi128ELi128ELb1ELb1ELb0ELb0ELb1ELb1EEEEEEEEEvNT_6ParamsE)
        .other          _ZN7cutlass13device_kernelIN5flash19enable_sm80_to_sm89INS1_16FlashAttnFwdSm80INS1_25CollectiveMainloopFwdSm80ILi4ELi1ELb0EN4cute5tupleIJNS5_1CILi128EEENS7_ILi80EEENS7_ILi64EEEEEELi64ENS_10bfloat16_tEfNS_4arch4Sm80ELb0ELb0ELb1ELb1ELb0ELb0ELb1ELb1EEENS1_21CollectiveEpilogueFwdINS6_IJS8_SA_S9_EEENS6_IJNS7_ILi1EEESI_SI_EEESC_SE_Li128ELb1ELb1ELb1ELb0EEENS1_36VarlenDynamicPersistentTileSchedulerILi128ELi80ELi128ELi128ELb1ELb1ELb0ELb0ELb1ELb1EEEEEEEEEvNT_6ParamsE,@"STO_CUDA_ENTRY STV_DEFAULT"
_ZN7cutlass13device_kernelIN5flash19enable_sm80_to_sm89INS1_16FlashAttnFwdSm80INS1_25CollectiveMainloopFwdSm80ILi4ELi1ELb0EN4cute5tupleIJNS5_1CILi128EEENS7_ILi80EEENS7_ILi64EEEEEELi64ENS_10bfloat16_tEfNS_4arch4Sm80ELb0ELb0ELb1ELb1ELb0ELb0ELb1ELb1EEENS1_21CollectiveEpilogueFwdINS6_IJS8_SA_S9_EEENS6_IJNS7_ILi1EEESI_SI_EEESC_SE_Li128ELb1ELb1ELb1ELb0EEENS1_36VarlenDynamicPersistentTileSchedulerILi128ELi80ELi128ELi128ELb1ELb1ELb0ELb0ELb1ELb1EEEEEEEEEvNT_6ParamsE:
[----:B------:R-:W-:Y:S01]  /*0000*/  LDC R1, c[0x0][0x28] ;  /* 0x00000a00ff017b82 */ /* 0x000fe20000000800 */
[----:B------:R-:W-:Y:S05]  /*0010*/  EXIT ;  /* 0x000000000000794d */ /* 0x000fea0003800000 */
.L_x_1:
        /* <DEDUP_REMOVED lines=14> */
.L_x_19:


//--------------------- .text._ZN7cutlass13device_kernelIN5flash19enable_sm80_to_sm89INS1_16FlashAttnFwdSm80INS1_25CollectiveMainloopFwdSm80ILi4ELi1ELb0EN4cute5tupleIJNS5_1CILi128EEENS7_ILi80EEENS7_ILi64EEEEEELi64ENS_10bfloat16_tEfNS_4arch4Sm80ELb0ELb0ELb1ELb1ELb0ELb1ELb1ELb1EEENS1_21CollectiveEpilogueFwdINS6_IJS8_SA_S9_EEENS6_IJNS7_ILi1EEESI_SI_EEESC_SE_Li128ELb1ELb1ELb1ELb0EEENS1_36VarlenDynamicPersistentTileSchedulerILi128ELi80ELi128ELi128ELb1ELb1ELb0ELb0ELb1ELb1EEEEEEEEEvNT_6ParamsE --------------------------
	.section	.text._ZN7cutlass13device_kernelIN5flash19enable_sm80_to_sm89INS1_16FlashAttnFwdSm80INS1_25CollectiveMainloopFwdSm80ILi4ELi1ELb0EN4cute5tupleIJNS5_1CILi128EEENS7_ILi80EEENS7_ILi64EEEEEELi64ENS_10bfloat16_tEfNS_4arch4Sm80ELb0ELb0ELb1ELb1ELb0ELb1ELb1ELb1EEENS1_21CollectiveEpilogueFwdINS6_IJS8_SA_S9_EEENS6_IJNS7_ILi1EEESI_SI_EEESC_SE_Li128ELb1ELb1ELb1ELb0EEENS1_36VarlenDynamicPersistentTileSchedulerILi128ELi80ELi128ELi128ELb1ELb1ELb0ELb0ELb1ELb1EEEEEEEEEvNT_6ParamsE,"ax",@progbits
	.align	128
.text._ZN7cutlass13device_kernelIN5flash19enable_sm80_to_sm89INS1_16FlashAttnFwdSm80INS1_25CollectiveMainloopFwdSm80ILi4ELi1ELb0EN4cute5tupleIJNS5_1CILi128EEENS7_ILi80EEENS7_ILi64EEEEEELi64ENS_10bfloat16_tEfNS_4arch4Sm80ELb0ELb0ELb1ELb1ELb0ELb1ELb1ELb1EEENS1_21CollectiveEpilogueFwdINS6_IJS8_SA_S9_EEENS6_IJNS7_ILi1EEESI_SI_EEESC_SE_Li128ELb1ELb1ELb1ELb0EEENS1_36VarlenDynamicPersistentTileSchedulerILi128ELi80ELi128ELi128ELb1ELb1ELb0ELb0ELb1ELb1EEEEEEEEEvNT_6ParamsE:
        .type           _ZN7cutlass13device_kernelIN5flash19enable_sm80_to_sm89INS1_16FlashAttnFwdSm80INS1_25CollectiveMainloopFwdSm80ILi4ELi1ELb0EN4cute5tupleIJNS5_1CILi128EEENS7_ILi80EEENS7_ILi64EEEEEELi64ENS_10bfloat16_tEfNS_4arch4Sm80ELb0ELb0ELb1ELb1ELb0ELb1ELb1ELb1EEENS1_21CollectiveEpilogueFwdINS6_IJS8_SA_S9_EEENS6_IJNS7_ILi1EEESI_SI_EEESC_SE_Li128ELb1ELb1ELb1ELb0EEENS1_36VarlenDynamicPersistentTileSchedulerILi128ELi80ELi128ELi128ELb1ELb1ELb0ELb0ELb1ELb1EEEEEEEEEvNT_6ParamsE,@function
        .size           _ZN7cutlass13device_kernelIN5flash19enable_sm80_to_sm89INS1_16FlashAttnFwdSm80INS1_25CollectiveMainloopFwdSm80ILi4ELi1ELb0EN4cute5tupleIJNS5_1CILi128EEENS7_ILi80EEENS7_ILi64EEEEEELi64ENS_10bfloat16_tEfNS_4arch4Sm80ELb0ELb0ELb1ELb1ELb0ELb1ELb1ELb1EEENS1_21CollectiveEpilogueFwdINS6_IJS8_SA_S9_EEENS6_IJNS7_ILi1EEESI_SI_EEESC_SE_Li128ELb1ELb1ELb1ELb0EEENS1_36VarlenDynamicPersistentTileSchedulerILi128ELi80ELi128ELi128ELb1ELb1ELb0ELb0ELb1ELb1EEEEEEEEEvNT_6ParamsE,(.L_x_20 - _ZN7cutlass13device_kernelIN5flash19enable_sm80_to_sm89INS1_16FlashAttnFwdSm80INS1_25CollectiveMainloopFwdSm80ILi4ELi1ELb0EN4cute5tupleIJNS5_1CILi128EEENS7_ILi80EEENS7_ILi64EEEEEELi64ENS_10bfloat16_tEfNS_4arch4Sm80ELb0ELb0ELb1ELb1ELb0ELb1ELb1ELb1EEENS1_21CollectiveEpilogueFwdINS6_IJS8_SA_S9_EEENS6_IJNS7_ILi1EEESI_SI_EEESC_SE_Li128ELb1ELb1ELb1ELb0EEENS1_36VarlenDynamicPersistentTileSchedulerILi128ELi80ELi128ELi128ELb1ELb1ELb0ELb0ELb1ELb1EEEEEEEEEvNT_6ParamsE)
        .other          _ZN7cutlass13device_kernelIN5flash19enable_sm80_to_sm89INS1_16FlashAttnFwdSm80INS1_25CollectiveMainloopFwdSm80ILi4ELi1ELb0EN4cute5tupleIJNS5_1CILi128EEENS7_ILi80EEENS7_ILi64EEEEEELi64ENS_10bfloat16_tEfNS_4arch4Sm80ELb0ELb0ELb1ELb1ELb0ELb1ELb1ELb1EEENS1_21CollectiveEpilogueFwdINS6_IJS8_SA_S9_EEENS6_IJNS7_ILi1EEESI_SI_EEESC_SE_Li128ELb1ELb1ELb1ELb0EEENS1_36VarlenDynamicPersistentTileSchedulerILi128ELi80ELi128ELi128ELb1ELb1ELb0ELb0ELb1ELb1EEEEEEEEEvNT_6ParamsE,@"STO_CUDA_ENTRY STV_DEFAULT"
_ZN7cutlass13device_kernelIN5flash19enable_sm80_to_sm89INS1_16FlashAttnFwdSm80INS1_25CollectiveMainloopFwdSm80ILi4ELi1ELb0EN4cute5tupleIJNS5_1CILi128EEENS7_ILi80EEENS7_ILi64EEEEEELi64ENS_10bfloat16_tEfNS_4arch4Sm80ELb0ELb0ELb1ELb1ELb0ELb1ELb1ELb1EEENS1_21CollectiveEpilogueFwdINS6_IJS8_SA_S9_EEENS6_IJNS7_ILi1EEESI_SI_EEESC_SE_Li128ELb1ELb1ELb1ELb0EEENS1_36VarlenDynamicPersistentTileSchedulerILi128ELi80ELi128ELi128ELb1ELb1ELb0ELb0ELb1ELb1EEEEEEEEEvNT_6ParamsE:
[----:B------:R-:W-:Y:S01]  /*0000*/  LDC R1, c[0x0][0x28] ;  /* 0x00000a00ff017b82 */ /* 0x000fe20000000800 */
[----:B------:R-:W-:Y:S05]  /*0010*/  EXIT ;  /* 0x000000000000794d */ /* 0x000fea0003800000 */
.L_x_2:
        /* <DEDUP_REMOVED lines=14> */
.L_x_20:


//--------------------- .text._ZN7cutlass13device_kernelIN5flash19enable_sm80_to_sm89INS1_16FlashAttnFwdSm80INS1_25CollectiveMainloopFwdSm80ILi4ELi1ELb0EN4cute5tupleIJNS5_1CILi128EEENS7_ILi96EEENS7_ILi64EEEEEELi64ENS_10bfloat16_tEfNS_4arch4Sm80ELb0ELb1ELb1ELb0ELb0ELb0ELb1ELb1EEENS1_21CollectiveEpilogueFwdINS6_IJS8_SA_S9_EEENS6_IJNS7_ILi1EEESI_SI_EEESC_SE_Li128ELb0ELb1ELb1ELb0EEENS1_19SingleTileSchedulerILb0ELb1ELb1ELi128EEEEEEEEEvNT_6ParamsE --------------------------
	.section	.text._ZN7cutlass13device_kernelIN5flash19enable_sm80_to_sm89INS1_16FlashAttnFwdSm80INS1_25CollectiveMainloopFwdSm80ILi4ELi1ELb0EN4cute5tupleIJNS5_1CILi128EEENS7_ILi96EEENS7_ILi64EEEEEELi64ENS_10bfloat16_tEfNS_4arch4Sm80ELb0ELb1ELb1ELb0ELb0ELb0ELb1ELb1EEENS1_21CollectiveEpilogueFwdINS6_IJS8_SA_S9_EEENS6_IJNS7_ILi1EEESI_SI_EEESC_SE_Li128ELb0ELb1ELb1ELb0EEENS1_19SingleTileSchedulerILb0ELb1ELb1ELi128EEEEEEEEEvNT_6ParamsE,"ax",@progbits
	.align	128
.text._ZN7cutlass13device_kernelIN5flash19enable_sm80_to_sm89INS1_16FlashAttnFwdSm80INS1_25CollectiveMainloopFwdSm80ILi4ELi1ELb0EN4cute5tupleIJNS5_1CILi128EEENS7_ILi96EEENS7_ILi64EEEEEELi64ENS_10bfloat16_tEfNS_4arch4Sm80ELb0ELb1ELb1ELb0ELb0ELb0ELb1ELb1EEENS1_21CollectiveEpilogueFwdINS6_IJS8_SA_S9_EEENS6_IJNS7_ILi1EEESI_SI_EEESC_SE_Li128ELb0ELb1ELb1ELb0EEENS1_19SingleTileSchedulerILb0ELb1ELb1ELi128EEEEEEEEEvNT_6ParamsE:
        .type           _ZN7cutlass13device_kernelIN5flash19enable_sm80_to_sm89INS1_16FlashAttnFwdSm80INS1_25CollectiveMainloopFwdSm80ILi4ELi1ELb0EN4cute5tupleIJNS5_1CILi128EEENS7_ILi96EEENS7_ILi64EEEEEELi64ENS_10bfloat16_tEfNS_4arch4Sm80ELb0ELb1ELb1ELb0ELb0ELb0ELb1ELb1EEENS1_21CollectiveEpilogueFwdINS6_IJS8_SA_S9_EEENS6_IJNS7_ILi1EEESI_SI_EEESC_SE_Li128ELb0ELb1ELb1ELb0EEENS1_19SingleTileSchedulerILb0ELb1ELb1ELi128EEEEEEEEEvNT_6ParamsE,@function
        .size           _ZN7cutlass13device_kernelIN5flash19enable_sm80_to_sm89INS1_16FlashAttnFwdSm80INS1_25CollectiveMainloopFwdSm80ILi4ELi1ELb0EN4cute5tupleIJNS5_1CILi128EEENS7_ILi96EEENS7_ILi64EEEEEELi64ENS_10bfloat16_tEfNS_4arch4Sm80ELb0ELb1ELb1ELb0ELb0ELb0ELb1ELb1EEENS1_21CollectiveEpilogueFwdINS6_IJS8_SA_S9_EEENS6_IJNS7_ILi1EEESI_SI_EEESC_SE_Li128ELb0ELb1ELb1ELb0EEENS1_19SingleTileSchedulerILb0ELb1ELb1ELi128EEEEEEEEEvNT_6ParamsE,(.L_x_21 - _ZN7cutlass13device_kernelIN5flash19enable_sm80_to_sm89INS1_16FlashAttnFwdSm80INS1_25CollectiveMainloopFwdSm80ILi4ELi1ELb0EN4cute5tupleIJNS5_1CILi128EEENS7_ILi96EEENS7_ILi64EEEEEELi64ENS_10bfloat16_tEfNS_4arch4Sm80ELb0ELb1ELb1ELb0ELb0ELb0ELb1ELb1EEENS1_21CollectiveEpilogueFwdINS6_IJS8_SA_S9_EEENS6_IJNS7_ILi1EEESI_SI_EEESC_SE_Li128ELb0ELb1ELb1ELb0EEENS1_19SingleTileSchedulerILb0ELb1ELb1ELi128EEEEEEEEEvNT_6ParamsE)
        .other          _ZN7cutlass13device_kernelIN5flash19enable_sm80_to_sm89INS1_16FlashAttnFwdSm80INS1_25CollectiveMainloopFwdSm80ILi4ELi1ELb0EN4cute5tupleIJNS5_1CILi128EEENS7_ILi96EEENS7_ILi64EEEEEELi64ENS_10bfloat16_tEfNS_4arch4Sm80ELb0ELb1ELb1ELb0ELb0ELb0ELb1ELb1EEENS1_21CollectiveEpilogueFwdINS6_IJS8_SA_S9_EEENS6_IJNS7_ILi1EEESI_SI_EEESC_SE_Li128ELb0ELb1ELb1ELb0EEENS1_19SingleTileSchedulerILb0ELb1ELb1ELi128EEEEEEEEEvNT_6ParamsE,@"STO_CUDA_ENTRY STV_DEFAULT"
_ZN7cutlass13device_kernelIN5flash19enable_sm80_to_sm89INS1_16FlashAttnFwdSm80INS1_25CollectiveMainloopFwdSm80ILi4ELi1ELb0EN4cute5tupleIJNS5_1CILi128EEENS7_ILi96EEENS7_ILi64EEEEEELi64ENS_10bfloat16_tEfNS_4arch4Sm80ELb0ELb1ELb1ELb0ELb0ELb0ELb1ELb1EEENS1_21CollectiveEpilogueFwdINS6_IJS8_SA_S9_EEENS6_IJNS7_ILi1EEESI_SI_EEESC_SE_Li128ELb0ELb1ELb1ELb0EEENS1_19SingleTileSchedulerILb0ELb1ELb1ELi128EEEEEEEEEvNT_6ParamsE:
[----:B------:R-:W-:Y:S01]  /*0000*/  LDC R1, c[0x0][0x28] ;  /* 0x00000a00ff017b82 */ /* 0x000fe20000000800 */
[----:B------:R-:W-:Y:S05]  /*0010*/  EXIT ;  /* 0x000000000000794d */ /* 0x000fea0003800000 */
.L_x_3:
        /* <DEDUP_REMOVED lines=14> */
.L_x_21:


//--------------------- .text._ZN7cutlass13device_kernelIN5flash19enable_sm80_to_sm89INS1_16FlashAttnFwdSm80INS1_25CollectiveMainloopFwdSm80ILi4ELi1ELb0EN4cute5tupleIJNS5_1CILi128EEENS7_ILi80EEENS7_ILi64EEEEEELi64ENS_10bfloat16_tEfNS_4arch4Sm80ELb0ELb1ELb1ELb1ELb0ELb0ELb1ELb1EEENS1_21CollectiveEpilogueFwdINS6_IJS8_SA_S9_EEENS6_IJNS7_ILi1EEESI_SI_EEESC_SE_Li128ELb1ELb1ELb1ELb0EEENS1_36VarlenDynamicPersistentTileSchedulerILi128ELi80ELi128ELi128ELb1ELb1ELb0ELb1ELb0ELb1EEEEEEEEEvNT_6ParamsE --------------------------
	.section	.text._ZN7cutlass13device_kernelIN5flash19enable_sm80_to_sm89INS1_16FlashAttnFwdSm80INS1_25CollectiveMainloopFwdSm80ILi4ELi1ELb0EN4cute5tupleIJNS5_1CILi128EEENS7_ILi80EEENS7_ILi64EEEEEELi64ENS_10bfloat16_tEfNS_4arch4Sm80ELb0ELb1ELb1ELb1ELb0ELb0ELb1ELb1EEENS1_21CollectiveEpilogueFwdINS6_IJS8_SA_S9_EEENS6_IJNS7_ILi1EEESI_SI_EEESC_SE_Li128ELb1ELb1ELb1ELb0EEENS1_36VarlenDynamicPersistentTileSchedulerILi128ELi80ELi128ELi128ELb1ELb1ELb0ELb1ELb0ELb1EEEEEEEEEvNT_6ParamsE,"ax",@progbits
	.align	128
.text._ZN7cutlass13device_kernelIN5flash19enable_sm80_to_sm89INS1_16FlashAttnFwdSm80INS1_25CollectiveMainloopFwdSm80ILi4ELi1ELb0EN4cute5tupleIJNS5_1CILi128EEENS7_ILi80EEENS7_ILi64EEEEEELi64ENS_10bfloat16_tEfNS_4arch4Sm80ELb0ELb1ELb1ELb1ELb0ELb0ELb1ELb1EEENS1_21CollectiveEpilogueFwdINS6_IJS8_SA_S9_EEENS6_IJNS7_ILi1EEESI_SI_EEESC_SE_Li128ELb1ELb1ELb1ELb0EEENS1_36VarlenDynamicPersistentTileSchedulerILi128ELi80ELi128ELi128ELb1ELb1ELb0ELb1ELb0ELb1EEEEEEEEEvNT_6ParamsE:
        .type           _ZN7cutlass13device_kernelIN5flash19enable_sm80_to_sm89INS1_16FlashAttnFwdSm80INS1_25CollectiveMainloopFwdSm80ILi4ELi1ELb0EN4cute5tupleIJNS5_1CILi128EEENS7_ILi80EEENS7_ILi64EEEEEELi64ENS_10bfloat16_tEfNS_4arch4Sm80ELb0ELb1ELb1ELb1ELb0ELb0ELb1ELb1EEENS1_21CollectiveEpilogueFwdINS6_IJS8_SA_S9_EEENS6_IJNS7_ILi1EEESI_SI_EEESC_SE_Li128ELb1ELb1ELb1ELb0EEENS1_36VarlenDynamicPersistentTileSchedulerILi128ELi80ELi128ELi128ELb1ELb1ELb0ELb1ELb0ELb1EEEEEEEEEvNT_6ParamsE,@function
        .size           _ZN7cutlass13device_kernelIN5flash19enable_sm80_to_sm89INS1_16FlashAttnFwdSm80INS1_25CollectiveMainloopFwdSm80ILi4ELi1ELb0EN4cute5tupleIJNS5_1CILi128EEENS7_ILi80EEENS7_ILi64EEEEEELi64ENS_10bfloat16_tEfNS_4arch4Sm80ELb0ELb1ELb1ELb1ELb0ELb0ELb1ELb1EEENS1_21CollectiveEpilogueFwdINS6_IJS8_SA_S9_EEENS6_IJNS7_ILi1EEESI_SI_EEESC_SE_Li128ELb1ELb1ELb1ELb0EEENS1_36VarlenDynamicPersistentTileSchedulerILi128ELi80ELi128ELi128ELb1ELb1ELb0ELb1ELb0ELb1EEEEEEEEEvNT_6ParamsE,(.L_x_22 - _ZN7cutlass13device_kernelIN5flash19enable_sm80_to_sm89INS1_16FlashAttnFwdSm80INS1_25CollectiveMainloopFwdSm80ILi4ELi1ELb0EN4cute5tupleIJNS5_1CILi128EEENS7_ILi80EEENS7_ILi64EEEEEELi64ENS_10bfloat16_tEfNS_4arch4Sm80ELb0ELb1ELb1ELb1ELb0ELb0ELb1ELb1EEENS1_21CollectiveEpilogueFwdINS6_IJS8_SA_S9_EEENS6_IJNS7_ILi1EEESI_SI_EEESC_SE_Li128ELb1ELb1ELb1ELb0EEENS1_36VarlenDynamicPersistentTileSchedulerILi128ELi80ELi128ELi128ELb1ELb1ELb0ELb1ELb0ELb1EEEEEEEEEvNT_6ParamsE)
        .other          _ZN7cutlass13device_kernelIN5flash19enable_sm80_to_sm89INS1_16FlashAttnFwdSm80INS1_25CollectiveMainloopFwdSm80ILi4ELi1ELb0EN4cute5tupleIJNS5_1CILi128EEENS7_ILi80EEENS7_ILi64EEEEEELi64ENS_10bfloat16_tEfNS_4arch4Sm80ELb0ELb1ELb1ELb1ELb0ELb0ELb1ELb1EEENS1_21CollectiveEpilogueFwdINS6_IJS8_SA_S9_EEENS6_IJNS7_ILi1EEESI_SI_EEESC_SE_Li128ELb1ELb1ELb1ELb0EEENS1_36VarlenDynamicPersistentTileSchedulerILi128ELi80ELi128ELi128ELb1ELb1ELb0ELb1ELb0ELb1EEEEEEEEEvNT_6ParamsE,@"STO_CUDA_ENTRY STV_DEFAULT"
_ZN7cutlass13device_kernelIN5flash19enable_sm80_to_sm89INS1_16FlashAttnFwdSm80INS1_25CollectiveMainloopFwdSm80ILi4ELi1ELb0EN4cute5tupleIJNS5_1CILi128EEENS7_ILi80EEENS7_ILi64EEEEEELi64ENS_10bfloat16_tEfNS_4arch4Sm80ELb0ELb1ELb1ELb1ELb0ELb0ELb1ELb1EEENS1_21CollectiveEpilogueFwdINS6_IJS8_SA_S9_EEENS6_IJNS7_ILi1EEESI_SI_EEESC_SE_Li128ELb1ELb1ELb1ELb0EEENS1_36VarlenDynamicPersistentTileSchedulerILi128ELi80ELi128ELi128ELb1ELb1ELb0ELb1ELb0ELb1EEEEEEEEEvNT_6ParamsE:
[----:B------:R-:W-:Y:S01]  /*0000*/  LDC R1, c[0x0][0x28] ;  /* 0x00000a00ff017b82 */ /* 0x000fe20000000800 */
[----:B------:R-:W-:Y:S05]  /*0010*/  EXIT ;  /* 0x000000000000794d */ /* 0x000fea0003800000 */
.L_x_4:
        /* <DEDUP_REMOVED lines=14> */
.L_x_22:


//--------------------- .text._ZN7cutlass13device_kernelIN5flash19enable_sm80_to_sm89INS1_16FlashAttnFwdSm80INS1_25CollectiveMainloopFwdSm80ILi4ELi1ELb0EN4cute5tupleIJNS5_1CILi128EEENS7_ILi80EEENS7_ILi64EEEEEELi64ENS_10bfloat16_tEfNS_4arch4Sm80ELb0ELb1ELb1ELb1ELb0ELb1ELb1ELb1EEENS1_21CollectiveEpilogueFwdINS6_IJS8_SA_S9_EEENS6_IJNS7_ILi1EEESI_SI_EEESC_SE_Li128ELb1ELb1ELb1ELb0EEENS1_36VarlenDynamicPersistentTileSchedulerILi128ELi80ELi128ELi128ELb1ELb1ELb0ELb1ELb0ELb1EEEEEEEEEvNT_6ParamsE --------------------------
	.section	.text._ZN7cutlass13device_kernelIN5flash19enable_sm80_to_sm89INS1_16FlashAttnFwdSm80INS1_25CollectiveMainloopFwdSm80ILi4ELi1ELb0EN4cute5tupleIJNS5_1CILi128EEENS7_ILi80EEENS7_ILi64EEEEEELi64ENS_10bfloat16_tEfNS_4arch4Sm80ELb0ELb1ELb1ELb1ELb0ELb1ELb1ELb1EEENS1_21CollectiveEpilogueFwdINS6_IJS8_SA_S9_EEENS6_IJNS7_ILi1EEESI_SI_EEESC_SE_Li128ELb1ELb1ELb1ELb0EEENS1_36VarlenDynamicPersistentTileSchedulerILi128ELi80ELi128ELi128ELb1ELb1ELb0ELb1ELb0ELb1EEEEEEEEEvNT_6ParamsE,"ax",@progbits
	.align	128
.text._ZN7cutlass13device_kernelIN5flash19enable_sm80_to_sm89INS1_16FlashAttnFwdSm80INS1_25CollectiveMainloopFwdSm80ILi4ELi1ELb0EN4cute5tupleIJNS5_1CILi128EEENS7_ILi80EEENS7_ILi64EEEEEELi64ENS_10bfloat16_tEfNS_4arch4Sm80ELb0ELb1ELb1ELb1ELb0ELb1ELb1ELb1EEENS1_21CollectiveEpilogueFwdINS6_IJS8_SA_S9_EEENS6_IJNS7_ILi1EEESI_SI_EEESC_SE_Li128ELb1ELb1ELb1ELb0EEENS1_36VarlenDynamicPersistentTileSchedulerILi128ELi80ELi128ELi128ELb1ELb1ELb0ELb1ELb0ELb1EEEEEEEEEvNT_6ParamsE:
        .type           _ZN7cutlass13device_kernelIN5flash19enable_sm80_to_sm89INS1_16FlashAttnFwdSm80INS1_25CollectiveMainloopFwdSm80ILi4ELi1ELb0EN4cute5tupleIJNS5_1CILi128EEENS7_ILi80EEENS7_ILi64EEEEEELi64ENS_10bfloat16_tEfNS_4arch4Sm80ELb0ELb1ELb1ELb1ELb0ELb1ELb1ELb1EEENS1_21CollectiveEpilogueFwdINS6_IJS8_SA_S9_EEENS6_IJNS7_ILi1EEESI_SI_EEESC_SE_Li128ELb1ELb1ELb1ELb0EEENS1_36VarlenDynamicPersistentTileSchedulerILi128ELi80ELi128ELi128ELb1ELb1ELb0ELb1ELb0ELb1EEEEEEEEEvNT_6ParamsE,@function
        .size           _ZN7cutlass13device_kernelIN5flash19enable_sm80_to_sm89INS1_16FlashAttnFwdSm80INS1_25CollectiveMainloopFwdSm80ILi4ELi1ELb0EN4cute5tupleIJNS5_1CILi128EEENS7_ILi80EEENS7_ILi64EEEEEELi64ENS_10bfloat16_tEfNS_4arch4Sm80ELb0ELb1ELb1ELb1ELb0ELb1ELb1ELb1EEENS1_21CollectiveEpilogueFwdINS6_IJS8_SA_S9_EEENS6_IJNS7_ILi1EEESI_SI_EEESC_SE_Li128ELb1ELb1ELb1ELb0EEENS1_36VarlenDynamicPersistentTileSchedulerILi128ELi80ELi128ELi128ELb1ELb1ELb0ELb1ELb0ELb1EEEEEEEEEvNT_6ParamsE,(.L_x_23 - _ZN7cutlass13device_kernelIN5flash19enable_sm80_to_sm89INS1_16FlashAttnFwdSm80INS1_25CollectiveMainloopFwdSm80ILi4ELi1ELb0EN4cute5tupleIJNS5_1CILi128EEENS7_ILi80EEENS7_ILi64EEEEEELi64ENS_10bfloat16_tEfNS_4arch4Sm80ELb0ELb1ELb1ELb1ELb0ELb1ELb1ELb1EEENS1_21CollectiveEpilogueFwdINS6_IJS8_SA_S9_EEENS6_IJNS7_ILi1EEESI_SI_EEESC_SE_Li128ELb1ELb1ELb1ELb0EEENS1_36VarlenDynamicPersistentTileSchedulerILi128ELi80ELi128ELi128ELb1ELb1ELb0ELb1ELb0ELb1EEEEEEEEEvNT_6ParamsE)
        .other          _ZN7cutlass13device_kernelIN5flash19enable_sm80_to_sm89INS1_16FlashAttnFwdSm80INS1_25CollectiveMainloopFwdSm80ILi4ELi1ELb0EN4cute5tupleIJNS5_1CILi128EEENS7_ILi80EEENS7_ILi64EEEEEELi64ENS_10bfloat16_tEfNS_4arch4Sm80ELb0ELb1ELb1ELb1ELb0ELb1ELb1ELb1EEENS1_21CollectiveEpilogueFwdINS6_IJS8_SA_S9_EEENS6_IJNS7_ILi1EEESI_SI_EEESC_SE_Li128ELb1ELb1ELb1ELb0EEENS1_36VarlenDynamicPersistentTileSchedulerILi128ELi80ELi128ELi128ELb1ELb1ELb0ELb1ELb0ELb1EEEEEEEEEvNT_6ParamsE,@"STO_CUDA_ENTRY STV_DEFAULT"
_ZN7cutlass13device_kernelIN5flash19enable_sm80_to_sm89INS1_16FlashAttnFwdSm80INS1_25CollectiveMainloopFwdSm80ILi4ELi1ELb0EN4cute5tupleIJNS5_1CILi128EEENS7_ILi80EEENS7_ILi64EEEEEELi64ENS_10bfloat16_tEfNS_4arch4Sm80ELb0ELb1ELb1ELb1ELb0ELb1ELb1ELb1EEENS1_21CollectiveEpilogueFwdINS6_IJS8_SA_S9_EEENS6_IJNS7_ILi1EEESI_SI_EEESC_SE_Li128ELb1ELb1ELb1ELb0EEENS1_36VarlenDynamicPersistentTileSchedulerILi128ELi80ELi128ELi128ELb1ELb1ELb0ELb1ELb0ELb1EEEEEEEEEvNT_6ParamsE:
[----:B------:R-:W-:Y:S01]  /*0000*/  LDC R1, c[0x0][0x28] ;  /* 0x00000a00ff017b82 */ /* 0x000fe20000000800 */
[----:B------:R-:W-:Y:S05]  /*0010*/  EXIT ;  /* 0x000000000000794d */ /* 0x000fea0003800000 */
.L_x_5:
        /* <DEDUP_REMOVED lines=14> */
.L_x_23:


//--------------------- .text._ZN7cutlass13device_kernelIN5flash19enable_sm80_to_sm89INS1_16FlashAttnFwdSm80INS1_25CollectiveMainloopFwdSm80ILi4ELi1ELb0EN4cute5tupleIJNS5_1CILi128EEENS7_ILi112EEENS7_ILi64EEEEEELi64ENS_10bfloat16_tEfNS_4arch4Sm80ELb1ELb0ELb1ELb0ELb0ELb0ELb1ELb1EEENS1_21CollectiveEpilogueFwdINS6_IJS8_SA_S9_EEENS6_IJNS7_ILi1EEESI_SI_EEESC_SE_Li128ELb0ELb1ELb1ELb0EEENS1_30DynamicPersistentTileSchedulerILi128ELi128ELb1ELb1ELb0EEEEEEEEEvNT_6ParamsE --------------------------
	.section	.text._ZN7cutlass13device_kernelIN5flash19enable_sm80_to_sm89INS1_16FlashAttnFwdSm80INS1_25CollectiveMainloopFwdSm80ILi4ELi1ELb0EN4cute5tupleIJNS5_1CILi128EEENS7_ILi112EEENS7_ILi64EEEEEELi64ENS_10bfloat16_tEfNS_4arch4Sm80ELb1ELb0ELb1ELb0ELb0ELb0ELb1ELb1EEENS1_21CollectiveEpilogueFwdINS6_IJS8_SA_S9_EEENS6_IJNS7_ILi1EEESI_SI_EEESC_SE_Li128ELb0ELb1ELb1ELb0EEENS1_30DynamicPersistentTileSchedulerILi128ELi128ELb1ELb1ELb0EEEEEEEEEvNT_6ParamsE,"ax",@progbits
	.align	128
.text._ZN7cutlass13device_kernelIN5flash19enable_sm80_to_sm89INS1_16FlashAttnFwdSm80INS1_25CollectiveMainloopFwdSm80ILi4ELi1ELb0EN4cute5tupleIJNS5_1CILi128EEENS7_ILi112EEENS7_ILi64EEEEEELi64ENS_10bfloat16_tEfNS_4arch4Sm80ELb1ELb0ELb1ELb0ELb0ELb0ELb1ELb1EEENS1_21CollectiveEpilogueFwdINS6_IJS8_SA_S9_EEENS6_IJNS7_ILi1EEESI_SI_EEESC_SE_Li128ELb0ELb1ELb1ELb0EEENS1_30DynamicPersistentTileSchedulerILi128ELi128ELb1ELb1ELb0EEEEEEEEEvNT_6ParamsE:
        .type           _ZN7cutlass13device_kernelIN5flash19enable_sm80_to_sm89INS1_16FlashAttnFwdSm80INS1_25CollectiveMainloopFwdSm80ILi4ELi1ELb0EN4cute5tupleIJNS5_1CILi128EEENS7_ILi112EEENS7_ILi64EEEEEELi64ENS_10bfloat16_tEfNS_4arch4Sm80ELb1ELb0ELb1ELb0ELb0ELb0ELb1ELb1EEENS1_21CollectiveEpilogueFwdINS6_IJS8_SA_S9_EEENS6_IJNS7_ILi1EEESI_SI_EEESC_SE_Li128ELb0ELb1ELb1ELb0EEENS1_30DynamicPersistentTileSchedulerILi128ELi128ELb1ELb1ELb0EEEEEEEEEvNT_6ParamsE,@function
        .size           _ZN7cutlass13device_kernelIN5flash19enable_sm80_to_sm89INS1_16FlashAttnFwdSm80INS1_25CollectiveMainloopFwdSm80ILi4ELi1ELb0EN4cute5tupleIJNS5_1CILi128EEENS7_ILi112EEENS7_ILi64EEEEEELi64ENS_10bfloat16_tEfNS_4arch4Sm80ELb1ELb0ELb1ELb0ELb0ELb0ELb1ELb1EEENS1_21CollectiveEpilogueFwdINS6_IJS8_SA_S9_EEENS6_IJNS7_ILi1EEESI_SI_EEESC_SE_Li128ELb0ELb1ELb1ELb0EEENS1_30DynamicPersistentTileSchedulerILi128ELi128ELb1ELb1ELb0EEEEEEEEEvNT_6ParamsE,(.L_x_24 - _ZN7cutlass13device_kernelIN5flash19enable_sm80_to_sm89INS1_16FlashAttnFwdSm80INS1_25CollectiveMainloopFwdSm80ILi4ELi1ELb0EN4cute5tupleIJNS5_1CILi128EEENS7_ILi112EEENS7_ILi64EEEEEELi64ENS_10bfloat16_tEfNS_4arch4Sm80ELb1ELb0ELb1ELb0ELb0ELb0ELb1ELb1EEENS1_21CollectiveEpilogueFwdINS6_IJS8_SA_S9_EEENS6_IJNS7_ILi1EEESI_SI_EEESC_SE_Li128ELb0ELb1ELb1ELb0EEENS1_30DynamicPersistentTileSchedulerILi128ELi128ELb1ELb1ELb0EEEEEEEEEvNT_6ParamsE)
        .other          _ZN7cutlass13device_kernelIN5flash19enable_sm80_to_sm89INS1_16FlashAttnFwdSm80INS1_25CollectiveMainloopFwdSm80ILi4ELi1ELb0EN4cute5tupleIJNS5_1CILi128EEENS7_ILi112EEENS7_ILi64EEEEEELi64ENS_10bfloat16_tEfNS_4arch4Sm80ELb1ELb0ELb1ELb0ELb0ELb0ELb1ELb1EEENS1_21CollectiveEpilogueFwdINS6_IJS8_SA_S9_EEENS6_IJNS7_ILi1EEESI_SI_EEESC_SE_Li128ELb0ELb1ELb1ELb0EEENS1_30DynamicPersistentTileSchedulerILi128ELi128ELb1ELb1ELb0EEEEEEEEEvNT_6ParamsE,@"STO_CUDA_ENTRY STV_DEFAULT"
_ZN7cutlass13device_kernelIN5flash19enable_sm80_to_sm89INS1_16FlashAttnFwdSm80INS1_25CollectiveMainloopFwdSm80ILi4ELi1ELb0EN4cute5tupleIJNS5_1CILi128EEENS7_ILi112EEENS7_ILi64EEEEEELi64ENS_10bfloat16_tEfNS_4arch4Sm80ELb1ELb0ELb1ELb0ELb0ELb0ELb1ELb1EEENS1_21CollectiveEpilogueFwdINS6_IJS8_SA_S9_EEENS6_IJNS7_ILi1EEESI_SI_EEESC_SE_Li128ELb0ELb1ELb1ELb0EEENS1_30DynamicPersistentTileSchedulerILi128ELi128ELb1ELb1ELb0EEEEEEEEEvNT_6ParamsE:
[----:B------:R-:W-:Y:S01]  /*0000*/  LDC R1, c[0x0][0x28] ;  /* 0x00000a00ff017b82 */ /* 0x000fe20000000800 */
[----:B------:R-:W-:Y:S05]  /*0010*/  EXIT ;  /* 0x000000000000794d */ /* 0x000fea0003800000 */
.L_x_6:
        /* <DEDUP_REMOVED lines=14> */
.L_x_24:


//--------------------- .text._ZN7cutlass13device_kernelIN5flash19enable_sm80_to_sm89INS1_16FlashAttnFwdSm80INS1_25CollectiveMainloopFwdSm80ILi4ELi1ELb0EN4cute5tupleIJNS5_1CILi128EEENS7_ILi80EEENS7_ILi64EEEEEELi64ENS_10bfloat16_tEfNS_4arch4Sm80ELb1ELb0ELb1ELb1ELb0ELb0ELb1ELb1EEENS1_21CollectiveEpilogueFwdINS6_IJS8_SA_S9_EEENS6_IJNS7_ILi1EEESI_SI_EEESC_SE_Li128ELb1ELb1ELb1ELb0EEENS1_36VarlenDynamicPersistentTileSchedulerILi128ELi80ELi128ELi128ELb1ELb1ELb0ELb1ELb1ELb1EEEEEEEEEvNT_6ParamsE --------------------------
	.section	.text._ZN7cutlass13device_kernelIN5flash19enable_sm80_to_sm89INS1_16FlashAttnFwdSm80INS1_25CollectiveMainloopFwdSm80ILi4ELi1ELb0EN4cute5tupleIJNS5_1CILi128EEENS7_ILi80EEENS7_ILi64EEEEEELi64ENS_10bfloat16_tEfNS_4arch4Sm80ELb1ELb0ELb1ELb1ELb0ELb0ELb1ELb1EEENS1_21CollectiveEpilogueFwdINS6_IJS8_SA_S9_EEENS6_IJNS7_ILi1EEESI_SI_EEESC_SE_Li128ELb1ELb1ELb1ELb0EEENS1_36VarlenDynamicPersistentTileSchedulerILi128ELi80ELi128ELi128ELb1ELb1ELb0ELb1ELb1ELb1EEEEEEEEEvNT_6ParamsE,"ax",@progbits
	.align	128
.text._ZN7cutlass13device_kernelIN5flash19enable_sm80_to_sm89INS1_16FlashAttnFwdSm80INS1_25CollectiveMainloopFwdSm80ILi4ELi1ELb0EN4cute5tupleIJNS5_1CILi128EEENS7_ILi80EEENS7_ILi64EEEEEELi64ENS_10bfloat16_tEfNS_4arch4Sm80ELb1ELb0ELb1ELb1ELb0ELb0ELb1ELb1EEENS1_21CollectiveEpilogueFwdINS6_IJS8_SA_S9_EEENS6_IJNS7_ILi1EEESI_SI_EEESC_SE_Li128ELb1ELb1ELb1ELb0EEENS1_36VarlenDynamicPersistentTileSchedulerILi128ELi80ELi128ELi128ELb1ELb1ELb0ELb1ELb1ELb1EEEEEEEEEvNT_6ParamsE:
        .type           _ZN7cutlass13device_kernelIN5flash19enable_sm80_to_sm89INS1_16FlashAttnFwdSm80INS1_25CollectiveMainloopFwdSm80ILi4ELi1ELb0EN4cute5tupleIJNS5_1CILi128EEENS7_ILi80EEENS7_ILi64EEEEEELi64ENS_10bfloat16_tEfNS_4arch4Sm80ELb1ELb0ELb1ELb1ELb0ELb0ELb1ELb1EEENS1_21CollectiveEpilogueFwdINS6_IJS8_SA_S9_EEENS6_IJNS7_ILi1EEESI_SI_EEESC_SE_Li128ELb1ELb1ELb1ELb0EEENS1_36VarlenDynamicPersistentTileSchedulerILi128ELi80ELi128ELi128ELb1ELb1ELb0ELb1ELb1ELb1EEEEEEEEEvNT_6ParamsE,@function
        .size           _ZN7cutlass13device_kernelIN5flash19enable_sm80_to_sm89INS1_16FlashAttnFwdSm80INS1_25CollectiveMainloopFwdSm80ILi4ELi1ELb0EN4cute5tupleIJNS5_1CILi128EEENS7_ILi80EEENS7_ILi64EEEEEELi64ENS_10bfloat16_tEfNS_4arch4Sm80ELb1ELb0ELb1ELb1ELb0ELb0ELb1ELb1EEENS1_21CollectiveEpilogueFwdINS6_IJS8_SA_S9_EEENS6_IJNS7_ILi1EEESI_SI_EEESC_SE_Li128ELb1ELb1ELb1ELb0EEENS1_36VarlenDynamicPersistentTileSchedulerILi128ELi80ELi128ELi128ELb1ELb1ELb0ELb1ELb1ELb1EEEEEEEEEvNT_6ParamsE,(.L_x_25 - _ZN7cutlass13device_kernelIN5flash19enable_sm80_to_sm89INS1_16FlashAttnFwdSm80INS1_25CollectiveMainloopFwdSm80ILi4ELi1ELb0EN4cute5tupleIJNS5_1CILi128EEENS7_ILi80EEENS7_ILi64EEEEEELi64ENS_10bfloat16_tEfNS_4arch4Sm80ELb1ELb0ELb1ELb1ELb0ELb0ELb1ELb1EEENS1_21CollectiveEpilogueFwdINS6_IJS8_SA_S9_EEENS6_IJNS7_ILi1EEESI_SI_EEESC_SE_Li128ELb1ELb1ELb1ELb0EEENS1_36VarlenDynamicPersistentTileSchedulerILi128ELi80ELi128ELi128ELb1ELb1ELb0ELb1ELb1ELb1EEEEEEEEEvNT_6ParamsE)
        .other          _ZN7cutlass13device_kernelIN5flash19enable_sm80_to_sm89INS1_16FlashAttnFwdSm80INS1_25CollectiveMainloopFwdSm80ILi4ELi1ELb0EN4cute5tupleIJNS5_1CILi128EEENS7_ILi80EEENS7_ILi64EEEEEELi64ENS_10bfloat16_tEfNS_4arch4Sm80ELb1ELb0ELb1ELb1ELb0ELb0ELb1ELb1EEENS1_21CollectiveEpilogueFwdINS6_IJS8_SA_S9_EEENS6_IJNS7_ILi1EEESI_SI_EEESC_SE_Li128ELb1ELb1ELb1ELb0EEENS1_36VarlenDynamicPersistentTileSchedulerILi128ELi80ELi128ELi128ELb1ELb1ELb0ELb1ELb1ELb1EEEEEEEEEvNT_6ParamsE,@"STO_CUDA_ENTRY STV_DEFAULT"
_ZN7cutlass13device_kernelIN5flash19enable_sm80_to_sm89INS1_16FlashAttnFwdSm80INS1_25CollectiveMainloopFwdSm80ILi4ELi1ELb0EN4cute5tupleIJNS5_1CILi128EEENS7_ILi80EEENS7_ILi64EEEEEELi64ENS_10bfloat16_tEfNS_4arch4Sm80ELb1ELb0ELb1ELb1ELb0ELb0ELb1ELb1EEENS1_21CollectiveEpilogueFwdINS6_IJS8_SA_S9_EEENS6_IJNS7_ILi1EEESI_SI_EEESC_SE_Li128ELb1ELb1ELb1ELb0EEENS1_36VarlenDynamicPersistentTileSchedulerILi128ELi80ELi128ELi128ELb1ELb1ELb0ELb1ELb1ELb1EEEEEEEEEvNT_6ParamsE:
[----:B------:R-:W-:Y:S01]  /*0000*/  LDC R1, c[0x0][0x28] ;  /* 0x00000a00ff017b82 */ /* 0x000fe20000000800 */
[----:B------:R-:W-:Y:S05]  /*0010*/  EXIT ;  /* 0x000000000000794d */ /* 0x000fea0003800000 */
.L_x_7:
        /* <DEDUP_REMOVED lines=14> */
.L_x_25:


//--------------------- .text._ZN7cutlass13device_kernelIN5flash19enable_sm80_to_sm89INS1_16FlashAttnFwdSm80INS1_25CollectiveMainloopFwdSm80ILi4ELi1ELb0EN4cute5tupleIJNS5_1CILi128EEENS7_ILi80EEENS7_ILi64EEEEEELi64ENS_10bfloat16_tEfNS_4arch4Sm80ELb1ELb0ELb1ELb1ELb0ELb1ELb1ELb1EEENS1_21CollectiveEpilogueFwdINS6_IJS8_SA_S9_EEENS6_IJNS7_ILi1EEESI_SI_EEESC_SE_Li128ELb1ELb1ELb1ELb0EEENS1_36VarlenDynamicPersistentTileSchedulerILi128ELi80ELi128ELi128ELb1ELb1ELb0ELb1ELb1ELb1EEEEEEEEEvNT_6ParamsE --------------------------
	.section	.text._ZN7cutlass13device_kernelIN5flash19enable_sm80_to_sm89INS1_16FlashAttnFwdSm80INS1_25CollectiveMainloopFwdSm80ILi4ELi1ELb0EN4cute5tupleIJNS5_1CILi128EEENS7_ILi80EEENS7_ILi64EEEEEELi64ENS_10bfloat16_tEfNS_4arch4Sm80ELb1ELb0ELb1ELb1ELb0ELb1ELb1ELb1EEENS1_21CollectiveEpilogueFwdINS6_IJS8_SA_S9_EEENS6_IJNS7_ILi1EEESI_SI_EEESC_SE_Li128ELb1ELb1ELb1ELb0EEENS1_36VarlenDynamicPersistentTileSchedulerILi128ELi80ELi128ELi128ELb1ELb1ELb0ELb1ELb1ELb1EEEEEEEEEvNT_6ParamsE,"ax",@progbits
	.align	128
.text._ZN7cutlass13device_kernelIN5flash19enable_sm80_to_sm89INS1_16FlashAttnFwdSm80INS1_25CollectiveMainloopFwdSm80ILi4ELi1ELb0EN4cute5tupleIJNS5_1CILi128EEENS7_ILi80EEENS7_ILi64EEEEEELi64ENS_10bfloat16_tEfNS_4arch4Sm80ELb1ELb0ELb1ELb1ELb0ELb1ELb1ELb1EEENS1_21CollectiveEpilogueFwdINS6_IJS8_SA_S9_EEENS6_IJNS7_ILi1EEESI_SI_EEESC_SE_Li128ELb1ELb1ELb1ELb0EEENS1_36VarlenDynamicPersistentTileSchedulerILi128ELi80ELi128ELi128ELb1ELb1ELb0ELb1ELb1ELb1EEEEEEEEEvNT_6ParamsE:
        .type           _ZN7cutlass13device_kernelIN5flash19enable_sm80_to_sm89INS1_16FlashAttnFwdSm80INS1_25CollectiveMainloopFwdSm80ILi4ELi1ELb0EN4cute5tupleIJNS5_1CILi128EEENS7_ILi80EEENS7_ILi64EEEEEELi64ENS_10bfloat16_tEfNS_4arch4Sm80ELb1ELb0ELb1ELb1ELb0ELb1ELb1ELb1EEENS1_21CollectiveEpilogueFwdINS6_IJS8_SA_S9_EEENS6_IJNS7_ILi1EEESI_SI_EEESC_SE_Li128ELb1ELb1ELb1ELb0EEENS1_36VarlenDynamicPersistentTileSchedulerILi128ELi80ELi128ELi128ELb1ELb1ELb0ELb1ELb1ELb1EEEEEEEEEvNT_6ParamsE,@function
        .size           _ZN7cutlass13device_kernelIN5flash19enable_sm80_to_sm89INS1_16FlashAttnFwdSm80INS1_25CollectiveMainloopFwdSm80ILi4ELi1ELb0EN4cute5tupleIJNS5_1CILi128EEENS7_ILi80EEENS7_ILi64EEEEEELi64ENS_10bfloat16_tEfNS_4arch4Sm80ELb1ELb0ELb1ELb1ELb0ELb1ELb1ELb1EEENS1_21CollectiveEpilogueFwdINS6_IJS8_SA_S9_EEENS6_IJNS7_ILi1EEESI_SI_EEESC_SE_Li128ELb1ELb1ELb1ELb0EEENS1_36VarlenDynamicPersistentTileSchedulerILi128ELi80ELi128ELi128ELb1ELb1ELb0ELb1ELb1ELb1EEEEEEEEEvNT_6ParamsE,(.L_x_26 - _ZN7cutlass13device_kernelIN5flash19enable_sm80_to_sm89INS1_16FlashAttnFwdSm80INS1_25CollectiveMainloopFwdSm80ILi4ELi1ELb0EN4cute5tupleIJNS5_1CILi128EEENS7_ILi80EEENS7_ILi64EEEEEELi64ENS_10bfloat16_tEfNS_4arch4Sm80ELb1ELb0ELb1ELb1ELb0ELb1ELb1ELb1EEENS1_21CollectiveEpilogueFwdINS6_IJS8_SA_S9_EEENS6_IJNS7_ILi1EEESI_SI_EEESC_SE_Li128ELb1ELb1ELb1ELb0EEENS1_36VarlenDynamicPersistentTileSchedulerILi128ELi80ELi128ELi128ELb1ELb1ELb0ELb1ELb1ELb1EEEEEEEEEvNT_6ParamsE)
        .other          _ZN7cutlass13device_kernelIN5flash19enable_sm80_to_sm89INS1_16FlashAttnFwdSm80INS1_25CollectiveMainloopFwdSm80ILi4ELi1ELb0EN4cute5tupleIJNS5_1CILi128EEENS7_ILi80EEENS7_ILi64EEEEEELi64ENS_10bfloat16_tEfNS_4arch4Sm80ELb1ELb0ELb1ELb1ELb0ELb1ELb1ELb1EEENS1_21CollectiveEpilogueFwdINS6_IJS8_SA_S9_EEENS6_IJNS7_ILi1EEESI_SI_EEESC_SE_Li128ELb1ELb1ELb1ELb0EEENS1_36VarlenDynamicPersistentTileSchedulerILi128ELi80ELi128ELi128ELb1ELb1ELb0ELb1ELb1ELb1EEEEEEEEEvNT_6ParamsE,@"STO_CUDA_ENTRY STV_DEFAULT"
_ZN7cutlass13device_kernelIN5flash19enable_sm80_to_sm89INS1_16FlashAttnFwdSm80INS1_25CollectiveMainloopFwdSm80ILi4ELi1ELb0EN4cute5tupleIJNS5_1CILi128EEENS7_ILi80EEENS7_ILi64EEEEEELi64ENS_10bfloat16_tEfNS_4arch4Sm80ELb1ELb0ELb1ELb1ELb0ELb1ELb1ELb1EEENS1_21CollectiveEpilogueFwdINS6_IJS8_SA_S9_EEENS6_IJNS7_ILi1EEESI_SI_EEESC_SE_Li128ELb1ELb1ELb1ELb0EEENS1_36VarlenDynamicPersistentTileSchedulerILi128ELi80ELi128ELi128ELb1ELb1ELb0ELb1ELb1ELb1EEEEEEEEEvNT_6ParamsE:
[----:B------:R-:W-:Y:S01]  /*0000*/  LDC R1, c[0x0][0x28] ;  /* 0x00000a00ff017b82 */ /* 0x000fe20000000800 */
[----:B------:R-:W-:Y:S05]  /*0010*/  EXIT ;  /* 0x000000000000794d */ /* 0x000fea0003800000 */
.L_x_8:
        /* <DEDUP_REMOVED lines=14> */
.L_x_26:


//--------------------- .text._ZN7cutlass13device_kernelIN5flash19enable_sm80_to_sm89INS1_16FlashAttnFwdSm80INS1_25CollectiveMainloopFwdSm80ILi4ELi1ELb0EN4cute5tupleIJNS5_1CILi128EEENS7_ILi112EEENS7_ILi64EEEEEELi64ENS_10bfloat16_tEfNS_4arch4Sm80ELb0ELb0ELb0ELb0ELb0ELb0ELb1ELb1EEENS1_21CollectiveEpilogueFwdINS6_IJS8_SA_S9_EEENS6_IJNS7_ILi1EEESI_SI_EEESC_SE_Li128ELb0ELb1ELb1ELb0EEENS1_19SingleTileSchedulerILb0ELb1ELb1ELi128EEEEEEEEEvNT_6ParamsE --------------------------
	.section	.text._ZN7cutlass13device_kernelIN5flash19enable_sm80_to_sm89INS1_16FlashAttnFwdSm80INS1_25CollectiveMainloopFwdSm80ILi4ELi1ELb0EN4cute5tupleIJNS5_1CILi128EEENS7_ILi112EEENS7_ILi64EEEEEELi64ENS_10bfloat16_tEfNS_4arch4Sm80ELb0ELb0ELb0ELb0ELb0ELb0ELb1ELb1EEENS1_21CollectiveEpilogueFwdINS6_IJS8_SA_S9_EEENS6_IJNS7_ILi1EEESI_SI_EEESC_SE_Li128ELb0ELb1ELb1ELb0EEENS1_19SingleTileSchedulerILb0ELb1ELb1ELi128EEEEEEEEEvNT_6ParamsE,"ax",@progbits
	.align	128
.text._ZN7cutlass13device_kernelIN5flash19enable_sm80_to_sm89INS1_16FlashAttnFwdSm80INS1_25CollectiveMainloopFwdSm80ILi4ELi1ELb0EN4cute5tupleIJNS5_1CILi128EEENS7_ILi112EEENS7_ILi64EEEEEELi64ENS_10bfloat16_tEfNS_4arch4Sm80ELb0ELb0ELb0ELb0ELb0ELb0ELb1ELb1EEENS1_21CollectiveEpilogueFwdINS6_IJS8_SA_S9_EEENS6_IJNS7_ILi1EEESI_SI_EEESC_SE_Li128ELb0ELb1ELb1ELb0EEENS1_19SingleTileSchedulerILb0ELb1ELb1ELi128EEEEEEEEEvNT_6ParamsE:
        .type           _ZN7cutlass13device_kernelIN5flash19enable_sm80_to_sm89INS1_16FlashAttnFwdSm80INS1_25CollectiveMainloopFwdSm80ILi4ELi1ELb0EN4cute5tupleIJNS5_1CILi128EEENS7_ILi112EEENS7_ILi64EEEEEELi64ENS_10bfloat16_tEfNS_4arch4Sm80ELb0ELb0ELb0ELb0ELb0ELb0ELb1ELb1EEENS1_21CollectiveEpilogueFwdINS6_IJS8_SA_S9_EEENS6_IJNS7_ILi1EEESI_SI_EEESC_SE_Li128ELb0ELb1ELb1ELb0EEENS1_19SingleTileSchedulerILb0ELb1ELb1ELi128EEEEEEEEEvNT_6ParamsE,@function
        .size           _ZN7cutlass13device_kernelIN5flash19enable_sm80_to_sm89INS1_16FlashAttnFwdSm80INS1_25CollectiveMainloopFwdSm80ILi4ELi1ELb0EN4cute5tupleIJNS5_1CILi128EEENS7_ILi112EEENS7_ILi64EEEEEELi64ENS_10bfloat16_tEfNS_4arch4Sm80ELb0ELb0ELb0ELb0ELb0ELb0ELb1ELb1EEENS1_21CollectiveEpilogueFwdINS6_IJS8_SA_S9_EEENS6_IJNS7_ILi1EEESI_SI_EEESC_SE_Li128ELb0ELb1ELb1ELb0EEENS1_19SingleTileSchedulerILb0ELb1ELb1ELi128EEEEEEEEEvNT_6ParamsE,(.L_x_27 - _ZN7cutlass13device_kernelIN5flash19enable_sm80_to_sm89INS1_16FlashAttnFwdSm80INS1_25CollectiveMainloopFwdSm80ILi4ELi1ELb0EN4cute5tupleIJNS5_1CILi128EEENS7_ILi112EEENS7_ILi64EEEEEELi64ENS_10bfloat16_tEfNS_4arch4Sm80ELb0ELb0ELb0ELb0ELb0ELb0ELb1ELb1EEENS1_21CollectiveEpilogueFwdINS6_IJS8_SA_S9_EEENS6_IJNS7_ILi1EEESI_SI_EEESC_SE_Li128ELb0ELb1ELb1ELb0EEENS1_19SingleTileSchedulerILb0ELb1ELb1ELi128EEEEEEEEEvNT_6ParamsE)
        .other          _ZN7cutlass13device_kernelIN5flash19enable_sm80_to_sm89INS1_16FlashAttnFwdSm80INS1_25CollectiveMainloopFwdSm80ILi4ELi1ELb0EN4cute5tupleIJNS5_1CILi128EEENS7_ILi112EEENS7_ILi64EEEEEELi64ENS_10bfloat16_tEfNS_4arch4Sm80ELb0ELb0ELb0ELb0ELb0ELb0ELb1ELb1EEENS1_21CollectiveEpilogueFwdINS6_IJS8_SA_S9_EEENS6_IJNS7_ILi1EEESI_SI_EEESC_SE_Li128ELb0ELb1ELb1ELb0EEENS1_19SingleTileSchedulerILb0ELb1ELb1ELi128EEEEEEEEEvNT_6ParamsE,@"STO_CUDA_ENTRY STV_DEFAULT"
_ZN7cutlass13device_kernelIN5flash19enable_sm80_to_sm89INS1_16FlashAttnFwdSm80INS1_25CollectiveMainloopFwdSm80ILi4ELi1ELb0EN4cute5tupleIJNS5_1CILi128EEENS7_ILi112EEENS7_ILi64EEEEEELi64ENS_10bfloat16_tEfNS_4arch4Sm80ELb0ELb0ELb0ELb0ELb0ELb0ELb1ELb1EEENS1_21CollectiveEpilogueFwdINS6_IJS8_SA_S9_EEENS6_IJNS7_ILi1EEESI_SI_EEESC_SE_Li128ELb0ELb1ELb1ELb0EEENS1_19SingleTileSchedulerILb0ELb1ELb1ELi128EEEEEEEEEvNT_6ParamsE:
[----:B------:R-:W-:Y:S01]  /*0000*/  LDC R1, c[0x0][0x28] ;  /* 0x00000a00ff017b82 */ /* 0x000fe20000000800 */
[----:B------:R-:W-:Y:S05]  /*0010*/  EXIT ;  /* 0x000000000000794d */ /* 0x000fea0003800000 */
.L_x_9:
        /* <DEDUP_REMOVED lines=14> */
.L_x_27:


//--------------------- .text._ZN7cutlass13device_kernelIN5flash19enable_sm80_to_sm89INS1_16FlashAttnFwdSm80INS1_25CollectiveMainloopFwdSm80ILi4ELi1ELb0EN4cute5tupleIJNS5_1CILi128EEENS7_ILi80EEENS7_ILi64EEEEEELi64ENS_10bfloat16_tEfNS_4arch4Sm80ELb0ELb0ELb0ELb1ELb0ELb0ELb1ELb1EEENS1_21CollectiveEpilogueFwdINS6_IJS8_SA_S9_EEENS6_IJNS7_ILi1EEESI_SI_EEESC_SE_Li128ELb1ELb1ELb1ELb0EEENS1_36VarlenDynamicPersistentTileSchedulerILi128ELi80ELi128ELi128ELb1ELb1ELb0ELb0ELb1ELb1EEEEEEEEEvNT_6ParamsE --------------------------
	.section	.text._ZN7cutlass13device_kernelIN5flash19enable_sm80_to_sm89INS1_16FlashAttnFwdSm80INS1_25CollectiveMainloopFwdSm80ILi4ELi1ELb0EN4cute5tupleIJNS5_1CILi128EEENS7_ILi80EEENS7_ILi64EEEEEELi64ENS_10bfloat16_tEfNS_4arch4Sm80ELb0ELb0ELb0ELb1ELb0ELb0ELb1ELb1EEENS1_21CollectiveEpilogueFwdINS6_IJS8_SA_S9_EEENS6_IJNS7_ILi1EEESI_SI_EEESC_SE_Li128ELb1ELb1ELb1ELb0EEENS1_36VarlenDynamicPersistentTileSchedulerILi128ELi80ELi128ELi128ELb1ELb1ELb0ELb0ELb1ELb1EEEEEEEEEvNT_6ParamsE,"ax",@progbits
	.align	128
.text._ZN7cutlass13device_kernelIN5flash19enable_sm80_to_sm89INS1_16FlashAttnFwdSm80INS1_25CollectiveMainloopFwdSm80ILi4ELi1ELb0EN4cute5tupleIJNS5_1CILi128EEENS7_ILi80EEENS7_ILi64EEEEEELi64ENS_10bfloat16_tEfNS_4arch4Sm80ELb0ELb0ELb0ELb1ELb0ELb0ELb1ELb1EEENS1_21CollectiveEpilogueFwdINS6_IJS8_SA_S9_EEENS6_IJNS7_ILi1EEESI_SI_EEESC_SE_Li128ELb1ELb1ELb1ELb0EEENS1_36VarlenDynamicPersistentTileSchedulerILi128ELi80ELi128ELi128ELb1ELb1ELb0ELb0ELb1ELb1EEEEEEEEEvNT_6ParamsE:
        .type           _ZN7cutlass13device_kernelIN5flash19enable_sm80_to_sm89INS1_16FlashAttnFwdSm80INS1_25CollectiveMainloopFwdSm80ILi4ELi1ELb0EN4cute5tupleIJNS5_1CILi128EEENS7_ILi80EEENS7_ILi64EEEEEELi64ENS_10bfloat16_tEfNS_4arch4Sm80ELb0ELb0ELb0ELb1ELb0ELb0ELb1ELb1EEENS1_21CollectiveEpilogueFwdINS6_IJS8_SA_S9_EEENS6_IJNS7_ILi1EEESI_SI_EEESC_SE_Li128ELb1ELb1ELb1ELb0EEENS1_36VarlenDynamicPersistentTileSchedulerILi128ELi80ELi128ELi128ELb1ELb1ELb0ELb0ELb1ELb1EEEEEEEEEvNT_6ParamsE,@function
        .size           _ZN7cutlass13device_kernelIN5flash19enable_sm80_to_sm89INS1_16FlashAttnFwdSm80INS1_25CollectiveMainloopFwdSm80ILi4ELi1ELb0EN4cute5tupleIJNS5_1CILi128EEENS7_ILi80EEENS7_ILi64EEEEEELi64ENS_10bfloat16_tEfNS_4arch4Sm80ELb0ELb0ELb0ELb1ELb0ELb0ELb1ELb1EEENS1_21CollectiveEpilogueFwdINS6_IJS8_SA_S9_EEENS6_IJNS7_ILi1EEESI_SI_EEESC_SE_Li128ELb1ELb1ELb1ELb0EEENS1_36VarlenDynamicPersistentTileSchedulerILi128ELi80ELi128ELi128ELb1ELb1ELb0ELb0ELb1ELb1EEEEEEEEEvNT_6ParamsE,(.L_x_28 - _ZN7cutlass13device_kernelIN5flash19enable_sm80_to_sm89INS1_16FlashAttnFwdSm80INS1_25CollectiveMainloopFwdSm80ILi4ELi1ELb0EN4cute5tupleIJNS5_1CILi128EEENS7_ILi80EEENS7_ILi64EEEEEELi64ENS_10bfloat16_tEfNS_4arch4Sm80ELb0ELb0ELb0ELb1ELb0ELb0ELb1ELb1EEENS1_21CollectiveEpilogueFwdINS6_IJS8_SA_S9_EEENS6_IJNS7_ILi1EEESI_SI_EEESC_SE_Li128ELb1ELb1ELb1ELb0EEENS1_36VarlenDynamicPersistentTileSchedulerILi128ELi80ELi128ELi128ELb1ELb1ELb0ELb0ELb1ELb1EEEEEEEEEvNT_6ParamsE)
        .other          _ZN7cutlass13device_kernelIN5flash19enable_sm80_to_sm89INS1_16FlashAttnFwdSm80INS1_25CollectiveMainloopFwdSm80ILi4ELi1ELb0EN4cute5tupleIJNS5_1CILi128EEENS7_ILi80EEENS7_ILi64EEEEEELi64ENS_10bfloat16_tEfNS_4arch4Sm80ELb0ELb0ELb0ELb1ELb0ELb0ELb1ELb1EEENS1_21CollectiveEpilogueFwdINS6_IJS8_SA_S9_EEENS6_IJNS7_ILi1EEESI_SI_EEESC_SE_Li128ELb1ELb1ELb1ELb0EEENS1_36VarlenDynamicPersistentTileSchedulerILi128ELi80ELi128ELi128ELb1ELb1ELb0ELb0ELb1ELb1EEEEEEEEEvNT_6ParamsE,@"STO_CUDA_ENTRY STV_DEFAULT"
_ZN7cutlass13device_kernelIN5flash19enable_sm80_to_sm89INS1_16FlashAttnFwdSm80INS1_25CollectiveMainloopFwdSm80ILi4ELi1ELb0EN4cute5tupleIJNS5_1CILi128EEENS7_ILi80EEENS7_ILi64EEEEEELi64ENS_10bfloat16_tEfNS_4arch4Sm80ELb0ELb0ELb0ELb1ELb0ELb0ELb1ELb1EEENS1_21CollectiveEpilogueFwdINS6_IJS8_SA_S9_EEENS6_IJNS7_ILi1EEESI_SI_EEESC_SE_Li128ELb1ELb1ELb1ELb0EEENS1_36VarlenDynamicPersistentTileSchedulerILi128ELi80ELi128ELi128ELb1ELb1ELb0ELb0ELb1ELb1EEEEEEEEEvNT_6ParamsE:
[----:B------:R-:W-:Y:S01]  /*0000*/  LDC R1, c[0x0][0x28] ;  /* 0x00000a00ff017b82 */ /* 0x000fe20000000800 */
[----:B------:R-:W-:Y:S05]  /*0010*/  EXIT ;  /* 0x000000000000794d */ /* 0x000fea0003800000 */
.L_x_10:
        /* <DEDUP_REMOVED lines=14> */
.L_x_28:


//--------------------- .text._ZN7cutlass13device_kernelIN5flash19enable_sm80_to_sm89INS1_16FlashAttnFwdSm80INS1_25CollectiveMainloopFwdSm80ILi4ELi1ELb0EN4cute5tupleIJNS5_1CILi128EEENS7_ILi80EEENS7_ILi64EEEEEELi64ENS_10bfloat16_tEfNS_4arch4Sm80ELb0ELb0ELb0ELb1ELb0ELb1ELb1ELb1EEENS1_21CollectiveEpilogueFwdINS6_IJS8_SA_S9_EEENS6_IJNS7_ILi1EEESI_SI_EEESC_SE_Li128ELb1ELb1ELb1ELb0EEENS1_36VarlenDynamicPersistentTileSchedulerILi128ELi80ELi128ELi128ELb1ELb1ELb0ELb0ELb1ELb1EEEEEEEEEvNT_6ParamsE --------------------------
	.section	.text._ZN7cutlass13device_kernelIN5flash19enable_sm80_to_sm89INS1_16FlashAttnFwdSm80INS1_25CollectiveMainloopFwdSm80ILi4ELi1ELb0EN4cute5tupleIJNS5_1CILi128EEENS7_ILi80EEENS7_ILi64EEEEEELi64ENS_10bfloat16_tEfNS_4arch4Sm80ELb0ELb0ELb0ELb1ELb0ELb1ELb1ELb1EEENS1_21CollectiveEpilogueFwdINS6_IJS8_SA_S9_EEENS6_IJNS7_ILi1EEESI_SI_EEESC_SE_Li128ELb1ELb1ELb1ELb0EEENS1_36VarlenDynamicPersistentTileSchedulerILi128ELi80ELi128ELi128ELb1ELb1ELb0ELb0ELb1ELb1EEEEEEEEEvNT_6ParamsE,"ax",@progbits
	.align	128
.text._ZN7cutlass13device_kernelIN5flash19enable_sm80_to_sm89INS1_16FlashAttnFwdSm80INS1_25CollectiveMainloopFwdSm80ILi4ELi1ELb0EN4cute5tupleIJNS5_1CILi128EEENS7_ILi80EEENS7_ILi64EEEEEELi64ENS_10bfloat16_tEfNS_4arch4Sm80ELb0ELb0ELb0ELb1ELb0ELb1ELb1ELb1EEENS1_21CollectiveEpilogueFwdINS6_IJS8_SA_S9_EEENS6_IJNS7_ILi1EEESI_SI_EEESC_SE_Li128ELb1ELb1ELb1ELb0EEENS1_36VarlenDynamicPersistentTileSchedulerILi128ELi80ELi128ELi128ELb1ELb1ELb0ELb0ELb1ELb1EEEEEEEEEvNT_6ParamsE:
        .type           _ZN7cutlass13device_kernelIN5flash19enable_sm80_to_sm89INS1_16FlashAttnFwdSm80INS1_25CollectiveMainloopFwdSm80ILi4ELi1ELb0EN4cute5tupleIJNS5_1CILi128EEENS7_ILi80EEENS7_ILi64EEEEEELi64ENS_10bfloat16_tEfNS_4arch4Sm80ELb0ELb0ELb0ELb1ELb0ELb1ELb1ELb1EEENS1_21CollectiveEpilogueFwdINS6_IJS8_SA_S9_EEENS6_IJNS7_ILi1EEESI_SI_EEESC_SE_Li128ELb1ELb1ELb1ELb0EEENS1_36VarlenDynamicPersistentTileSchedulerILi128ELi80ELi128ELi128ELb1ELb1ELb0ELb0ELb1ELb1EEEEEEEEEvNT_6ParamsE,@function
        .size           _ZN7cutlass13device_kernelIN5flash19enable_sm80_to_sm89INS1_16FlashAttnFwdSm80INS1_25CollectiveMainloopFwdSm80ILi4ELi1ELb0EN4cute5tupleIJNS5_1CILi128EEENS7_ILi80EEENS7_ILi64EEEEEELi64ENS_10bfloat16_tEfNS_4arch4Sm80ELb0ELb0ELb0ELb1ELb0ELb1ELb1ELb1EEENS1_21CollectiveEpilogueFwdINS6_IJS8_SA_S9_EEENS6_IJNS7_ILi1EEESI_SI_EEESC_SE_Li128ELb1ELb1ELb1ELb0EEENS1_36VarlenDynamicPersistentTileSchedulerILi128ELi80ELi128ELi128ELb1ELb1ELb0ELb0ELb1ELb1EEEEEEEEEvNT_6ParamsE,(.L_x_29 - _ZN7cutlass13device_kernelIN5flash19enable_sm80_to_sm89INS1_16FlashAttnFwdSm80INS1_25CollectiveMainloopFwdSm80ILi4ELi1ELb0EN4cute5tupleIJNS5_1CILi128EEENS7_ILi80EEENS7_ILi64EEEEEELi64ENS_10bfloat16_tEfNS_4arch4Sm80ELb0ELb0ELb0ELb1ELb0ELb1ELb1ELb1EEENS1_21CollectiveEpilogueFwdINS6_IJS8_SA_S9_EEENS6_IJNS7_ILi1EEESI_SI_EEESC_SE_Li128ELb1ELb1ELb1ELb0EEENS1_36VarlenDynamicPersistentTileSchedulerILi128ELi80ELi128ELi128ELb1ELb1ELb0ELb0ELb1ELb1EEEEEEEEEvNT_6ParamsE)
        .other          _ZN7cutlass13device_kernelIN5flash19enable_sm80_to_sm89INS1_16FlashAttnFwdSm80INS1_25CollectiveMainloopFwdSm80ILi4ELi1ELb0EN4cute5tupleIJNS5_1CILi128EEENS7_ILi80EEENS7_ILi64EEEEEELi64ENS_10bfloat16_tEfNS_4arch4Sm80ELb0ELb0ELb0ELb1ELb0ELb1ELb1ELb1EEENS1_21CollectiveEpilogueFwdINS6_IJS8_SA_S9_EEENS6_IJNS7_ILi1EEESI_SI_EEESC_SE_Li128ELb1ELb1ELb1ELb0EEENS1_36VarlenDynamicPersistentTileSchedulerILi128ELi80ELi128ELi128ELb1ELb1ELb0ELb0ELb1ELb1EEEEEEEEEvNT_6ParamsE,@"STO_CUDA_ENTRY STV_DEFAULT"
_ZN7cutlass13device_kernelIN5flash19enable_sm80_to_sm89INS1_16FlashAttnFwdSm80INS1_25CollectiveMainloopFwdSm80ILi4ELi1ELb0EN4cute5tupleIJNS5_1CILi128EEENS7_ILi80EEENS7_ILi64EEEEEELi64ENS_10bfloat16_tEfNS_4arch4Sm80ELb0ELb0ELb0ELb1ELb0ELb1ELb1ELb1EEENS1_21CollectiveEpilogueFwdINS6_IJS8_SA_S9_EEENS6_IJNS7_ILi1EEESI_SI_EEESC_SE_Li128ELb1ELb1ELb1ELb0EEENS1_36VarlenDynamicPersistentTileSchedulerILi128ELi80ELi128ELi128ELb1ELb1ELb0ELb0ELb1ELb1EEEEEEEEEvNT_6ParamsE:
[----:B------:R-:W-:Y:S01]  /*0000*/  LDC R1, c[0x0][0x28] ;  /* 0x00000a00ff017b82 */ /* 0x000fe20000000800 */
[----:B------:R-:W-:Y:S05]  /*0010*/  EXIT ;  /* 0x000000000000794d */ /* 0x000fea0003800000 */
.L_x_11:
        /* <DEDUP_REMOVED lines=14> */
.L_x_29:


//--------------------- .text._ZN7cutlass13device_kernelIN5flash19enable_sm80_to_sm89INS1_16FlashAttnFwdSm80INS1_25CollectiveMainloopFwdSm80ILi4ELi1ELb0EN4cute5tupleIJNS5_1CILi128EEENS7_ILi96EEENS7_ILi64EEEEEELi64ENS_10bfloat16_tEfNS_4arch4Sm80ELb0ELb1ELb0ELb0ELb0ELb0ELb1ELb1EEENS1_21CollectiveEpilogueFwdINS6_IJS8_SA_S9_EEENS6_IJNS7_ILi1EEESI_SI_EEESC_SE_Li128ELb0ELb1ELb1ELb0EEENS1_19SingleTileSchedulerILb0ELb1ELb1ELi128EEEEEEEEEvNT_6ParamsE --------------------------
	.section	.text._ZN7cutlass13device_kernelIN5flash19enable_sm80_to_sm89INS1_16FlashAttnFwdSm80INS1_25CollectiveMainloopFwdSm80ILi4ELi1ELb0EN4cute5tupleIJNS5_1CILi128EEENS7_ILi96EEENS7_ILi64EEEEEELi64ENS_10bfloat16_tEfNS_4arch4Sm80ELb0ELb1ELb0ELb0ELb0ELb0ELb1ELb1EEENS1_21CollectiveEpilogueFwdINS6_IJS8_SA_S9_EEENS6_IJNS7_ILi1EEESI_SI_EEESC_SE_Li128ELb0ELb1ELb1ELb0EEENS1_19SingleTileSchedulerILb0ELb1ELb1ELi128EEEEEEEEEvNT_6ParamsE,"ax",@progbits
	.align	128
.text._ZN7cutlass13device_kernelIN5flash19enable_sm80_to_sm89INS1_16FlashAttnFwdSm80INS1_25CollectiveMainloopFwdSm80ILi4ELi1ELb0EN4cute5tupleIJNS5_1CILi128EEENS7_ILi96EEENS7_ILi64EEEEEELi64ENS_10bfloat16_tEfNS_4arch4Sm80ELb0ELb1ELb0ELb0ELb0ELb0ELb1ELb1EEENS1_21CollectiveEpilogueFwdINS6_IJS8_SA_S9_EEENS6_IJNS7_ILi1EEESI_SI_EEESC_SE_Li128ELb0ELb1ELb1ELb0EEENS1_19SingleTileSchedulerILb0ELb1ELb1ELi128EEEEEEEEEvNT_6ParamsE:
        .type           _ZN7cutlass13device_kernelIN5flash19enable_sm80_to_sm89INS1_16FlashAttnFwdSm80INS1_25CollectiveMainloopFwdSm80ILi4ELi1ELb0EN4cute5tupleIJNS5_1CILi128EEENS7_ILi96EEENS7_ILi64EEEEEELi64ENS_10bfloat16_tEfNS_4arch4Sm80ELb0ELb1ELb0ELb0ELb0ELb0ELb1ELb1EEENS1_21CollectiveEpilogueFwdINS6_IJS8_SA_S9_EEENS6_IJNS7_ILi1EEESI_SI_EEESC_SE_Li128ELb0ELb1ELb1ELb0EEENS1_19SingleTileSchedulerILb0ELb1ELb1ELi128EEEEEEEEEvNT_6ParamsE,@function
        .size           _ZN7cutlass13device_kernelIN5flash19enable_sm80_to_sm89INS1_16FlashAttnFwdSm80INS1_25CollectiveMainloopFwdSm80ILi4ELi1ELb0EN4cute5tupleIJNS5_1CILi128EEENS7_ILi96EEENS7_ILi64EEEEEELi64ENS_10bfloat16_tEfNS_4arch4Sm80ELb0ELb1ELb0ELb0ELb0ELb0ELb1ELb1EEENS1_21CollectiveEpilogueFwdINS6_IJS8_SA_S9_EEENS6_IJNS7_ILi1EEESI_SI_EEESC_SE_Li128ELb0ELb1ELb1ELb0EEENS1_19SingleTileSchedulerILb0ELb1ELb1ELi128EEEEEEEEEvNT_6ParamsE,(.L_x_30 - _ZN7cutlass13device_kernelIN5flash19enable_sm80_to_sm89INS1_16FlashAttnFwdSm80INS1_25CollectiveMainloopFwdSm80ILi4ELi1ELb0EN4cute5tupleIJNS5_1CILi128EEENS7_ILi96EEENS7_ILi64EEEEEELi64ENS_10bfloat16_tEfNS_4arch4Sm80ELb0ELb1ELb0ELb0ELb0ELb0ELb1ELb1EEENS1_21CollectiveEpilogueFwdINS6_IJS8_SA_S9_EEENS6_IJNS7_ILi1EEESI_SI_EEESC_SE_Li128ELb0ELb1ELb1ELb0EEENS1_19SingleTileSchedulerILb0ELb1ELb1ELi128EEEEEEEEEvNT_6ParamsE)
        .other          _ZN7cutlass13device_kernelIN5flash19enable_sm80_to_sm89INS1_16FlashAttnFwdSm80INS1_25CollectiveMainloopFwdSm80ILi4ELi1ELb0EN4cute5tupleIJNS5_1CILi128EEENS7_ILi96EEENS7_ILi64EEEEEELi64ENS_10bfloat16_tEfNS_4arch4Sm80ELb0ELb1ELb0ELb0ELb0ELb0ELb1ELb1EEENS1_21CollectiveEpilogueFwdINS6_IJS8_SA_S9_EEENS6_IJNS7_ILi1EEESI_SI_EEESC_SE_Li128ELb0ELb1ELb1ELb0EEENS1_19SingleTileSchedulerILb0ELb1ELb1ELi128EEEEEEEEEvNT_6ParamsE,@"STO_CUDA_ENTRY STV_DEFAULT"
_ZN7cutlass13device_kernelIN5flash19enable_sm80_to_sm89INS1_16FlashAttnFwdSm80INS1_25CollectiveMainloopFwdSm80ILi4ELi1ELb0EN4cute5tupleIJNS5_1CILi128EEENS7_ILi96EEENS7_ILi64EEEEEELi64ENS_10bfloat16_tEfNS_4arch4Sm80ELb0ELb1ELb0ELb0ELb0ELb0ELb1ELb1EEENS1_21CollectiveEpilogueFwdINS6_IJS8_SA_S9_EEENS6_IJNS7_ILi1EEESI_SI_EEESC_SE_Li128ELb0ELb1ELb1ELb0EEENS1_19SingleTileSchedulerILb0ELb1ELb1ELi128EEEEEEEEEvNT_6ParamsE:
[----:B------:R-:W-:Y:S01]  /*0000*/  LDC R1, c[0x0][0x28] ;  /* 0x00000a00ff017b82 */ /* 0x000fe20000000800 */
[----:B------:R-:W-:Y:S05]  /*0010*/  EXIT ;  /* 0x000000000000794d */ /* 0x000fea0003800000 */
.L_x_12:
        /* <DEDUP_REMOVED lines=14> */
.L_x_30:


//--------------------- .text._ZN7cutlass13device_kernelIN5flash19enable_sm80_to_sm89INS1_16FlashAttnFwdSm80INS1_25CollectiveMainloopFwdSm80ILi4ELi1ELb0EN4cute5tupleIJNS5_1CILi128EEENS7_ILi80EEENS7_ILi64EEEEEELi64ENS_10bfloat16_tEfNS_4arch4Sm80ELb0ELb1ELb0ELb1ELb0ELb0ELb1ELb1EEENS1_21CollectiveEpilogueFwdINS6_IJS8_SA_S9_EEENS6_IJNS7_ILi1EEESI_SI_EEESC_SE_Li128ELb1ELb1ELb1ELb0EEENS1_36VarlenDynamicPersistentTileSchedulerILi128ELi80ELi128ELi128ELb1ELb1ELb0ELb1ELb0ELb1EEEEEEEEEvNT_6ParamsE --------------------------
	.section	.text._ZN7cutlass13device_kernelIN5flash19enable_sm80_to_sm89INS1_16FlashAttnFwdSm80INS1_25CollectiveMainloopFwdSm80ILi4ELi1ELb0EN4cute5tupleIJNS5_1CILi128EEENS7_ILi80EEENS7_ILi64EEEEEELi64ENS_10bfloat16_tEfNS_4arch4Sm80ELb0ELb1ELb0ELb1ELb0ELb0ELb1ELb1EEENS1_21CollectiveEpilogueFwdINS6_IJS8_SA_S9_EEENS6_IJNS7_ILi1EEESI_SI_EEESC_SE_Li128ELb1ELb1ELb1ELb0EEENS1_36VarlenDynamicPersistentTileSchedulerILi128ELi80ELi128ELi128ELb1ELb1ELb0ELb1ELb0ELb1EEEEEEEEEvNT_6ParamsE,"ax",@progbits
	.align	128
.text._ZN7cutlass13device_kernelIN5flash19enable_sm80_to_sm89INS1_16FlashAttnFwdSm80INS1_25CollectiveMainloopFwdSm80ILi4ELi1ELb0EN4cute5tupleIJNS5_1CILi128EEENS7_ILi80EEENS7_ILi64EEEEEELi64ENS_10bfloat16_tEfNS_4arch4Sm80ELb0ELb1ELb0ELb1ELb0ELb0ELb1ELb1EEENS1_21CollectiveEpilogueFwdINS6_IJS8_SA_S9_EEENS6_IJNS7_ILi1EEESI_SI_EEESC_SE_Li128ELb1ELb1ELb1ELb0EEENS1_36VarlenDynamicPersistentTileSchedulerILi128ELi80ELi128ELi128ELb1ELb1ELb0ELb1ELb0ELb1EEEEEEEEEvNT_6ParamsE:
        .type           _ZN7cutlass13device_kernelIN5flash19enable_sm80_to_sm89INS1_16FlashAttnFwdSm80INS1_25CollectiveMainloopFwdSm80ILi4ELi1ELb0EN4cute5tupleIJNS5_1CILi128EEENS7_ILi80EEENS7_ILi64EEEEEELi64ENS_10bfloat16_tEfNS_4arch4Sm80ELb0ELb1ELb0ELb1ELb0ELb0ELb1ELb1EEENS1_21CollectiveEpilogueFwdINS6_IJS8_SA_S9_EEENS6_IJNS7_ILi1EEESI_SI_EEESC_SE_Li128ELb1ELb1ELb1ELb0EEENS1_36VarlenDynamicPersistentTileSchedulerILi128ELi80ELi128ELi128ELb1ELb1ELb0ELb1ELb0ELb1EEEEEEEEEvNT_6ParamsE,@function
        .size           _ZN7cutlass13device_kernelIN5flash19enable_sm80_to_sm89INS1_16FlashAttnFwdSm80INS1_25CollectiveMainloopFwdSm80ILi4ELi1ELb0EN4cute5tupleIJNS5_1CILi128EEENS7_ILi80EEENS7_ILi64EEEEEELi64ENS_10bfloat16_tEfNS_4arch4Sm80ELb0ELb1ELb0ELb1ELb0ELb0ELb1ELb1EEENS1_21CollectiveEpilogueFwdINS6_IJS8_SA_S9_EEENS6_IJNS7_ILi1EEESI_SI_EEESC_SE_Li128ELb1ELb1ELb1ELb0EEENS1_36VarlenDynamicPersistentTileSchedulerILi128ELi80ELi128ELi128ELb1ELb1ELb0ELb1ELb0ELb1EEEEEEEEEvNT_6ParamsE,(.L_x_31 - _ZN7cutlass13device_kernelIN5flash19enable_sm80_to_sm89INS1_16FlashAttnFwdSm80INS1_25CollectiveMainloopFwdSm80ILi4ELi1ELb0EN4cute5tupleIJNS5_1CILi128EEENS7_ILi80EEENS7_ILi64EEEEEELi64ENS_10bfloat16_tEfNS_4arch4Sm80ELb0ELb1ELb0ELb1ELb0ELb0ELb1ELb1EEENS1_21CollectiveEpilogueFwdINS6_IJS8_SA_S9_EEENS6_IJNS7_ILi1EEESI_SI_EEESC_SE_Li128ELb1ELb1ELb1ELb0EEENS1_36VarlenDynamicPersistentTileSchedulerILi128ELi80ELi128ELi128ELb1ELb1ELb0ELb1ELb0ELb1EEEEEEEEEvNT_6ParamsE)
        .other          _ZN7cutlass13device_kernelIN5flash19enable_sm80_to_sm89INS1_16FlashAttnFwdSm80INS1_25CollectiveMainloopFwdSm80ILi4ELi1ELb0EN4cute5tupleIJNS5_1CILi128EEENS7_ILi80EEENS7_ILi64EEEEEELi64ENS_10bfloat16_tEfNS_4arch4Sm80ELb0ELb1ELb0ELb1ELb0ELb0ELb1ELb1EEENS1_21CollectiveEpilogueFwdINS6_IJS8_SA_S9_EEENS6_IJNS7_ILi1EEESI_SI_EEESC_SE_Li128ELb1ELb1ELb1ELb0EEENS1_36VarlenDynamicPersistentTileSchedulerILi128ELi80ELi128ELi128ELb1ELb1ELb0ELb1ELb0ELb1EEEEEEEEEvNT_6ParamsE,@"STO_CUDA_ENTRY STV_DEFAULT"
_ZN7cutlass13device_kernelIN5flash19enable_sm80_to_sm89INS1_16FlashAttnFwdSm80INS1_25CollectiveMainloopFwdSm80ILi4ELi1ELb0EN4cute5tupleIJNS5_1CILi128EEENS7_ILi80EEENS7_ILi64EEEEEELi64ENS_10bfloat16_tEfNS_4arch4Sm80ELb0ELb1ELb0ELb1ELb0ELb0ELb1ELb1EEENS1_21CollectiveEpilogueFwdINS6_IJS8_SA_S9_EEENS6_IJNS7_ILi1EEESI_SI_EEESC_SE_Li128ELb1ELb1ELb1ELb0EEENS1_36VarlenDynamicPersistentTileSchedulerILi128ELi80ELi128ELi128ELb1ELb1ELb0ELb1ELb0ELb1EEEEEEEEEvNT_6ParamsE:
[----:B------:R-:W-:Y:S01]  /*0000*/  LDC R1, c[0x0][0x28] ;  /* 0x00000a00ff017b82 */ /* 0x000fe20000000800 */
[----:B------:R-:W-:Y:S05]  /*0010*/  EXIT ;  /* 0x000000000000794d */ /* 0x000fea0003800000 */
.L_x_13:
        /* <DEDUP_REMOVED lines=14> */
.L_x_31:


//--------------------- .text._ZN7cutlass13device_kernelIN5flash19enable_sm80_to_sm89INS1_16FlashAttnFwdSm80INS1_25CollectiveMainloopFwdSm80ILi4ELi1ELb0EN4cute5tupleIJNS5_1CILi128EEENS7_ILi80EEENS7_ILi64EEEEEELi64ENS_10bfloat16_tEfNS_4arch4Sm80ELb0ELb1ELb0ELb1ELb0ELb1ELb1ELb1EEENS1_21CollectiveEpilogueFwdINS6_IJS8_SA_S9_EEENS6_IJNS7_ILi1EEESI_SI_EEESC_SE_Li128ELb1ELb1ELb1ELb0EEENS1_36VarlenDynamicPersistentTileSchedulerILi128ELi80ELi128ELi128ELb1ELb1ELb0ELb1ELb0ELb1EEEEEEEEEvNT_6ParamsE --------------------------
	.section	.text._ZN7cutlass13device_kernelIN5flash19enable_sm80_to_sm89INS1_16FlashAttnFwdSm80INS1_25CollectiveMainloopFwdSm80ILi4ELi1ELb0EN4cute5tupleIJNS5_1CILi128EEENS7_ILi80EEENS7_ILi64EEEEEELi64ENS_10bfloat16_tEfNS_4arch4Sm80ELb0ELb1ELb0ELb1ELb0ELb1ELb1ELb1EEENS1_21CollectiveEpilogueFwdINS6_IJS8_SA_S9_EEENS6_IJNS7_ILi1EEESI_SI_EEESC_SE_Li128ELb1ELb1ELb1ELb0EEENS1_36VarlenDynamicPersistentTileSchedulerILi128ELi80ELi128ELi128ELb1ELb1ELb0ELb1ELb0ELb1EEEEEEEEEvNT_6ParamsE,"ax",@progbits
	.align	128
.text._ZN7cutlass13device_kernelIN5flash19enable_sm80_to_sm89INS1_16FlashAttnFwdSm80INS1_25CollectiveMainloopFwdSm80ILi4ELi1ELb0EN4cute5tupleIJNS5_1CILi128EEENS7_ILi80EEENS7_ILi64EEEEEELi64ENS_10bfloat16_tEfNS_4arch4Sm80ELb0ELb1ELb0ELb1ELb0ELb1ELb1ELb1EEENS1_21CollectiveEpilogueFwdINS6_IJS8_SA_S9_EEENS6_IJNS7_ILi1EEESI_SI_EEESC_SE_Li128ELb1ELb1ELb1ELb0EEENS1_36VarlenDynamicPersistentTileSchedulerILi128ELi80ELi128ELi128ELb1ELb1ELb0ELb1ELb0ELb1EEEEEEEEEvNT_6ParamsE:
        .type           _ZN7cutlass13device_kernelIN5flash19enable_sm80_to_sm89INS1_16FlashAttnFwdSm80INS1_25CollectiveMainloopFwdSm80ILi4ELi1ELb0EN4cute5tupleIJNS5_1CILi128EEENS7_ILi80EEENS7_ILi64EEEEEELi64ENS_10bfloat16_tEfNS_4arch4Sm80ELb0ELb1ELb0ELb1ELb0ELb1ELb1ELb1EEENS1_21CollectiveEpilogueFwdINS6_IJS8_SA_S9_EEENS6_IJNS7_ILi1EEESI_SI_EEESC_SE_Li128ELb1ELb1ELb1ELb0EEENS1_36VarlenDynamicPersistentTileSchedulerILi128ELi80ELi128ELi128ELb1ELb1ELb0ELb1ELb0ELb1EEEEEEEEEvNT_6ParamsE,@function
        .size           _ZN7cutlass13device_kernelIN5flash19enable_sm80_to_sm89INS1_16FlashAttnFwdSm80INS1_25CollectiveMainloopFwdSm80ILi4ELi1ELb0EN4cute5tupleIJNS5_1CILi128EEENS7_ILi80EEENS7_ILi64EEEEEELi64ENS_10bfloat16_tEfNS_4arch4Sm80ELb0ELb1ELb0ELb1ELb0ELb1ELb1ELb1EEENS1_21CollectiveEpilogueFwdINS6_IJS8_SA_S9_EEENS6_IJNS7_ILi1EEESI_SI_EEESC_SE_Li128ELb1ELb1ELb1ELb0EEENS1_36VarlenDynamicPersistentTileSchedulerILi128ELi80ELi128ELi128ELb1ELb1ELb0ELb1ELb0ELb1EEEEEEEEEvNT_6ParamsE,(.L_x_32 - _ZN7cutlass13device_kernelIN5flash19enable_sm80_to_sm89INS1_16FlashAttnFwdSm80INS1_25CollectiveMainloopFwdSm80ILi4ELi1ELb0EN4cute5tupleIJNS5_1CILi128EEENS7_ILi80EEENS7_ILi64EEEEEELi64ENS_10bfloat16_tEfNS_4arch4Sm80ELb0ELb1ELb0ELb1ELb0ELb1ELb1ELb1EEENS1_21CollectiveEpilogueFwdINS6_IJS8_SA_S9_EEENS6_IJNS7_ILi1EEESI_SI_EEESC_SE_Li128ELb1ELb1ELb1ELb0EEENS1_36VarlenDynamicPersistentTileSchedulerILi128ELi80ELi128ELi128ELb1ELb1ELb0ELb1ELb0ELb1EEEEEEEEEvNT_6ParamsE)
        .other          _ZN7cutlass13device_kernelIN5flash19enable_sm80_to_sm89INS1_16FlashAttnFwdSm80INS1_25CollectiveMainloopFwdSm80ILi4ELi1ELb0EN4cute5tupleIJNS5_1CILi128EEENS7_ILi80EEENS7_ILi64EEEEEELi64ENS_10bfloat16_tEfNS_4arch4Sm80ELb0ELb1ELb0ELb1ELb0ELb1ELb1ELb1EEENS1_21CollectiveEpilogueFwdINS6_IJS8_SA_S9_EEENS6_IJNS7_ILi1EEESI_SI_EEESC_SE_Li128ELb1ELb1ELb1ELb0EEENS1_36VarlenDynamicPersistentTileSchedulerILi128ELi80ELi128ELi128ELb1ELb1ELb0ELb1ELb0ELb1EEEEEEEEEvNT_6ParamsE,@"STO_CUDA_ENTRY STV_DEFAULT"
_ZN7cutlass13device_kernelIN5flash19enable_sm80_to_sm89INS1_16FlashAttnFwdSm80INS1_25CollectiveMainloopFwdSm80ILi4ELi1ELb0EN4cute5tupleIJNS5_1CILi128EEENS7_ILi80EEENS7_ILi64EEEEEELi64ENS_10bfloat16_tEfNS_4arch4Sm80ELb0ELb1ELb0ELb1ELb0ELb1ELb1ELb1EEENS1_21CollectiveEpilogueFwdINS6_IJS8_SA_S9_EEENS6_IJNS7_ILi1EEESI_SI_EEESC_SE_Li128ELb1ELb1ELb1ELb0EEENS1_36VarlenDynamicPersistentTileSchedulerILi128ELi80ELi128ELi128ELb1ELb1ELb0ELb1ELb0ELb1EEEEEEEEEvNT_6ParamsE:
[----:B------:R-:W-:Y:S01]  /*0000*/  LDC R1, c[0x0][0x28] ;  /* 0x00000a00ff017b82 */ /* 0x000fe20000000800 */
[----:B------:R-:W-:Y:S05]  /*0010*/  EXIT ;  /* 0x000000000000794d */ /* 0x000fea0003800000 */
.L_x_14:
        /* <DEDUP_REMOVED lines=14> */
.L_x_32:


//--------------------- .text._ZN7cutlass13device_kernelIN5flash19enable_sm80_to_sm89INS1_16FlashAttnFwdSm80INS1_25CollectiveMainloopFwdSm80ILi4ELi1ELb0EN4cute5tupleIJNS5_1CILi128EEENS7_ILi112EEENS7_ILi64EEEEEELi64ENS_10bfloat16_tEfNS_4arch4Sm80ELb1ELb0ELb0ELb0ELb0ELb0ELb1ELb1EEENS1_21CollectiveEpilogueFwdINS6_IJS8_SA_S9_EEENS6_IJNS7_ILi1EEESI_SI_EEESC_SE_Li128ELb0ELb1ELb1ELb0EEENS1_30DynamicPersistentTileSchedulerILi128ELi128ELb1ELb1ELb0EEEEEEEEEvNT_6ParamsE --------------------------
	.section	.text._ZN7cutlass13device_kernelIN5flash19enable_sm80_to_sm89INS1_16FlashAttnFwdSm80INS1_25CollectiveMainloopFwdSm80ILi4ELi1ELb0EN4cute5tupleIJNS5_1CILi128EEENS7_ILi112EEENS7_ILi64EEEEEELi64ENS_10bfloat16_tEfNS_4arch4Sm80ELb1ELb0ELb0ELb0ELb0ELb0ELb1ELb1EEENS1_21CollectiveEpilogueFwdINS6_IJS8_SA_S9_EEENS6_IJNS7_ILi1EEESI_SI_EEESC_SE_Li128ELb0ELb1ELb1ELb0EEENS1_30DynamicPersistentTileSchedulerILi128ELi128ELb1ELb1ELb0EEEEEEEEEvNT_6ParamsE,"ax",@progbits
	.align	128
.text._ZN7cutlass13device_kernelIN5flash19enable_sm80_to_sm89INS1_16FlashAttnFwdSm80INS1_25CollectiveMainloopFwdSm80ILi4ELi1ELb0EN4cute5tupleIJNS5_1CILi128EEENS7_ILi112EEENS7_ILi64EEEEEELi64ENS_10bfloat16_tEfNS_4arch4Sm80ELb1ELb0ELb0ELb0ELb0ELb0ELb1ELb1EEENS1_21CollectiveEpilogueFwdINS6_IJS8_SA_S9_EEENS6_IJNS7_ILi1EEESI_SI_EEESC_SE_Li128ELb0ELb1ELb1ELb0EEENS1_30DynamicPersistentTileSchedulerILi128ELi128ELb1ELb1ELb0EEEEEEEEEvNT_6ParamsE:
        .type           _ZN7cutlass13device_kernelIN5flash19enable_sm80_to_sm89INS1_16FlashAttnFwdSm80INS1_25CollectiveMainloopFwdSm80ILi4ELi1ELb0EN4cute5tupleIJNS5_1CILi128EEENS7_ILi112EEENS7_ILi64EEEEEELi64ENS_10bfloat16_tEfNS_4arch4Sm80ELb1ELb0ELb0ELb0ELb0ELb0ELb1ELb1EEENS1_21CollectiveEpilogueFwdINS6_IJS8_SA_S9_EEENS6_IJNS7_ILi1EEESI_SI_EEESC_SE_Li128ELb0ELb1ELb1ELb0EEENS1_30DynamicPersistentTileSchedulerILi128ELi128ELb1ELb1ELb0EEEEEEEEEvNT_6ParamsE,@function
        .size           _ZN7cutlass13device_kernelIN5flash19enable_sm80_to_sm89INS1_16FlashAttnFwdSm80INS1_25CollectiveMainloopFwdSm80ILi4ELi1ELb0EN4cute5tupleIJNS5_1CILi128EEENS7_ILi112EEENS7_ILi64EEEEEELi64ENS_10bfloat16_tEfNS_4arch4Sm80ELb1ELb0ELb0ELb0ELb0ELb0ELb1ELb1EEENS1_21CollectiveEpilogueFwdINS6_IJS8_SA_S9_EEENS6_IJNS7_ILi1EEESI_SI_EEESC_SE_Li128ELb0ELb1ELb1ELb0EEENS1_30DynamicPersistentTileSchedulerILi128ELi128ELb1ELb1ELb0EEEEEEEEEvNT_6ParamsE,(.L_x_33 - _ZN7cutlass13device_kernelIN5flash19enable_sm80_to_sm89INS1_16FlashAttnFwdSm80INS1_25CollectiveMainloopFwdSm80ILi4ELi1ELb0EN4cute5tupleIJNS5_1CILi128EEENS7_ILi112EEENS7_ILi64EEEEEELi64ENS_10bfloat16_tEfNS_4arch4Sm80ELb1ELb0ELb0ELb0ELb0ELb0ELb1ELb1EEENS1_21CollectiveEpilogueFwdINS6_IJS8_SA_S9_EEENS6_IJNS7_ILi1EEESI_SI_EEESC_SE_Li128ELb0ELb1ELb1ELb0EEENS1_30DynamicPersistentTileSchedulerILi128ELi128ELb1ELb1ELb0EEEEEEEEEvNT_6ParamsE)
        .other          _ZN7cutlass13device_kernelIN5flash19enable_sm80_to_sm89INS1_16FlashAttnFwdSm80INS1_25CollectiveMainloopFwdSm80ILi4ELi1ELb0EN4cute5tupleIJNS5_1CILi128EEENS7_ILi112EEENS7_ILi64EEEEEELi64ENS_10bfloat16_tEfNS_4arch4Sm80ELb1ELb0ELb0ELb0ELb0ELb0ELb1ELb1EEENS1_21CollectiveEpilogueFwdINS6_IJS8_SA_S9_EEENS6_IJNS7_ILi1EEESI_SI_EEESC_SE_Li128ELb0ELb1ELb1ELb0EEENS1_30DynamicPersistentTileSchedulerILi128ELi128ELb1ELb1ELb0EEEEEEEEEvNT_6ParamsE,@"STO_CUDA_ENTRY STV_DEFAULT"
_ZN7cutlass13device_kernelIN5flash19enable_sm80_to_sm89INS1_16FlashAttnFwdSm80INS1_25CollectiveMainloopFwdSm80ILi4ELi1ELb0EN4cute5tupleIJNS5_1CILi128EEENS7_ILi112EEENS7_ILi64EEEEEELi64ENS_10bfloat16_tEfNS_4arch4Sm80ELb1ELb0ELb0ELb0ELb0ELb0ELb1ELb1EEENS1_21CollectiveEpilogueFwdINS6_IJS8_SA_S9_EEENS6_IJNS7_ILi1EEESI_SI_EEESC_SE_Li128ELb0ELb1ELb1ELb0EEENS1_30DynamicPersistentTileSchedulerILi128ELi128ELb1ELb1ELb0EEEEEEEEEvNT_6ParamsE:
[----:B------:R-:W-:Y:S01]  /*0000*/  LDC R1, c[0x0][0x28] ;  /* 0x00000a00ff017b82 */ /* 0x000fe20000000800 */
[----:B------:R-:W-:Y:S05]  /*0010*/  EXIT ;  /* 0x000000000000794d */ /* 0x000fea0003800000 */
.L_x_15:
        /* <DEDUP_REMOVED lines=14> */
.L_x_33:


//--------------------- .text._ZN7cutlass13device_kernelIN5flash19enable_sm80_to_sm89INS1_16FlashAttnFwdSm80INS1_25CollectiveMainloopFwdSm80ILi4ELi1ELb0EN4cute5tupleIJNS5_1CILi128EEENS7_ILi80EEENS7_ILi64EEEEEELi64ENS_10bfloat16_tEfNS_4arch4Sm80ELb1ELb0ELb0ELb1ELb0ELb0ELb1ELb1EEENS1_21CollectiveEpilogueFwdINS6_IJS8_SA_S9_EEENS6_IJNS7_ILi1EEESI_SI_EEESC_SE_Li128ELb1ELb1ELb1ELb0EEENS1_36VarlenDynamicPersistentTileSchedulerILi128ELi80ELi128ELi128ELb1ELb1ELb0ELb1ELb1ELb1EEEEEEEEEvNT_6ParamsE --------------------------
	.section	.text._ZN7cutlass13device_kernelIN5flash19enable_sm80_to_sm89INS1_16FlashAttnFwdSm80INS1_25CollectiveMainloopFwdSm80ILi4ELi1ELb0EN4cute5tupleIJNS5_1CILi128EEENS7_ILi80EEENS7_ILi64EEEEEELi64ENS_10bfloat16_tEfNS_4arch4Sm80ELb1ELb0ELb0ELb1ELb0ELb0ELb1ELb1EEENS1_21CollectiveEpilogueFwdINS6_IJS8_SA_S9_EEENS6_IJNS7_ILi1EEESI_SI_EEESC_SE_Li128ELb1ELb1ELb1ELb0EEENS1_36VarlenDynamicPersistentTileSchedulerILi128ELi80ELi128ELi128ELb1ELb1ELb0ELb1ELb1ELb1EEEEEEEEEvNT_6ParamsE,"ax",@progbits
	.align	128
.text._ZN7cutlass13device_kernelIN5flash19enable_sm80_to_sm89INS1_16FlashAttnFwdSm80INS1_25CollectiveMainloopFwdSm80ILi4ELi1ELb0EN4cute5tupleIJNS5_1CILi128EEENS7_ILi80EEENS7_ILi64EEEEEELi64ENS_10bfloat16_tEfNS_4arch4Sm80ELb1ELb0ELb0ELb1ELb0ELb0ELb1ELb1EEENS1_21CollectiveEpilogueFwdINS6_IJS8_SA_S9_EEENS6_IJNS7_ILi1EEESI_SI_EEESC_SE_Li128ELb1ELb1ELb1ELb0EEENS1_36VarlenDynamicPersistentTileSchedulerILi128ELi80ELi128ELi128ELb1ELb1ELb0ELb1ELb1ELb1EEEEEEEEEvNT_6ParamsE:
        .type           _ZN7cutlass13device_kernelIN5flash19enable_sm80_to_sm89INS1_16FlashAttnFwdSm80INS1_25CollectiveMainloopFwdSm80ILi4ELi1ELb0EN4cute5tupleIJNS5_1CILi128EEENS7_ILi80EEENS7_ILi64EEEEEELi64ENS_10bfloat16_tEfNS_4arch4Sm80ELb1ELb0ELb0ELb1ELb0ELb0ELb1ELb1EEENS1_21CollectiveEpilogueFwdINS6_IJS8_SA_S9_EEENS6_IJNS7_ILi1EEESI_SI_EEESC_SE_Li128ELb1ELb1ELb1ELb0EEENS1_36VarlenDynamicPersistentTileSchedulerILi128ELi80ELi128ELi128ELb1ELb1ELb0ELb1ELb1ELb1EEEEEEEEEvNT_6ParamsE,@function
        .size           _ZN7cutlass13device_kernelIN5flash19enable_sm80_to_sm89INS1_16FlashAttnFwdSm80INS1_25CollectiveMainloopFwdSm80ILi4ELi1ELb0EN4cute5tupleIJNS5_1CILi128EEENS7_ILi80EEENS7_ILi64EEEEEELi64ENS_10bfloat16_tEfNS_4arch4Sm80ELb1ELb0ELb0ELb1ELb0ELb0ELb1ELb1EEENS1_21CollectiveEpilogueFwdINS6_IJS8_SA_S9_EEENS6_IJNS7_ILi1EEESI_SI_EEESC_SE_Li128ELb1ELb1ELb1ELb0EEENS1_36VarlenDynamicPersistentTileSchedulerILi128ELi80ELi128ELi128ELb1ELb1ELb0ELb1ELb1ELb1EEEEEEEEEvNT_6ParamsE,(.L_x_34 - _ZN7cutlass13device_kernelIN5flash19enable_sm80_to_sm89INS1_16FlashAttnFwdSm80INS1_25CollectiveMainloopFwdSm80ILi4ELi1ELb0EN4cute5tupleIJNS5_1CILi128EEENS7_ILi80EEENS7_ILi64EEEEEELi64ENS_10bfloat16_tEfNS_4arch4Sm80ELb1ELb0ELb0ELb1ELb0ELb0ELb1ELb1EEENS1_21CollectiveEpilogueFwdINS6_IJS8_SA_S9_EEENS6_IJNS7_ILi1EEESI_SI_EEESC_SE_Li128ELb1ELb1ELb1ELb0EEENS1_36VarlenDynamicPersistentTileSchedulerILi128ELi80ELi128ELi128ELb1ELb1ELb0ELb1ELb1ELb1EEEEEEEEEvNT_6ParamsE)
        .other          _ZN7cutlass13device_kernelIN5flash19enable_sm80_to_sm89INS1_16FlashAttnFwdSm80INS1_25CollectiveMainloopFwdSm80ILi4ELi1ELb0EN4cute5tupleIJNS5_1CILi128EEENS7_ILi80EEENS7_ILi64EEEEEELi64ENS_10bfloat16_tEfNS_4arch4Sm80ELb1ELb0ELb0ELb1ELb0ELb0ELb1ELb1EEENS1_21CollectiveEpilogueFwdINS6_IJS8_SA_S9_EEENS6_IJNS7_ILi1EEESI_SI_EEESC_SE_Li128ELb1ELb1ELb1ELb0EEENS1_36VarlenDynamicPersistentTileSchedulerILi128ELi80ELi128ELi128ELb1ELb1ELb0ELb1ELb1ELb1EEEEEEEEEvNT_6ParamsE,@"STO_CUDA_ENTRY STV_DEFAULT"
_ZN7cutlass13device_kernelIN5flash19enable_sm80_to_sm89INS1_16FlashAttnFwdSm80INS1_25CollectiveMainloopFwdSm80ILi4ELi1ELb0EN4cute5tupleIJNS5_1CILi128EEENS7_ILi80EEENS7_ILi64EEEEEELi64ENS_10bfloat16_tEfNS_4arch4Sm80ELb1ELb0ELb0ELb1ELb0ELb0ELb1ELb1EEENS1_21CollectiveEpilogueFwdINS6_IJS8_SA_S9_EEENS6_IJNS7_ILi1EEESI_SI_EEESC_SE_Li128ELb1ELb1ELb1ELb0EEENS1_36VarlenDynamicPersistentTileSchedulerILi128ELi80ELi128ELi128ELb1ELb1ELb0ELb1ELb1ELb1EEEEEEEEEvNT_6ParamsE:
[----:B------:R-:W-:Y:S01]  /*0000*/  LDC R1, c[0x0][0x28] ;  /* 0x00000a00ff017b82 */ /* 0x000fe20000000800 */
[----:B------:R-:W-:Y:S05]  /*0010*/  EXIT ;  /* 0x000000000000794d */ /* 0x000fea0003800000 */
.L_x_16:
        /* <DEDUP_REMOVED lines=14> */
.L_x_34:


//--------------------- .text._ZN7cutlass13device_kernelIN5flash19enable_sm80_to_sm89INS1_16FlashAttnFwdSm80INS1_25CollectiveMainloopFwdSm80ILi4ELi1ELb0EN4cute5tupleIJNS5_1CILi128EEENS7_ILi80EEENS7_ILi64EEEEEELi64ENS_10bfloat16_tEfNS_4arch4Sm80ELb1ELb0ELb0ELb1ELb0ELb1ELb1ELb1EEENS1_21CollectiveEpilogueFwdINS6_IJS8_SA_S9_EEENS6_IJNS7_ILi1EEESI_SI_EEESC_SE_Li128ELb1ELb1ELb1ELb0EEENS1_36VarlenDynamicPersistentTileSchedulerILi128ELi80ELi128ELi128ELb1ELb1ELb0ELb1ELb1ELb1EEEEEEEEEvNT_6ParamsE --------------------------
	.section	.text._ZN7cutlass13device_kernelIN5flash19enable_sm80_to_sm89INS1_16FlashAttnFwdSm80INS1_25CollectiveMainloopFwdSm80ILi4ELi1ELb0EN4cute5tupleIJNS5_1CILi128EEENS7_ILi80EEENS7_ILi64EEEEEELi64ENS_10bfloat16_tEfNS_4arch4Sm80ELb1ELb0ELb0ELb1ELb0ELb1ELb1ELb1EEENS1_21CollectiveEpilogueFwdINS6_IJS8_SA_S9_EEENS6_IJNS7_ILi1EEESI_SI_EEESC_SE_Li128ELb1ELb1ELb1ELb0EEENS1_36VarlenDynamicPersistentTileSchedulerILi128ELi80ELi128ELi128ELb1ELb1ELb0ELb1ELb1ELb1EEEEEEEEEvNT_6ParamsE,"ax",@progbits
	.align	128
.text._ZN7cutlass13device_kernelIN5flash19enable_sm80_to_sm89INS1_16FlashAttnFwdSm80INS1_25CollectiveMainloopFwdSm80ILi4ELi1ELb0EN4cute5tupleIJNS5_1CILi128EEENS7_ILi80EEENS7_ILi64EEEEEELi64ENS_10bfloat16_tEfNS_4arch4Sm80ELb1ELb0ELb0ELb1ELb0ELb1ELb1ELb1EEENS1_21CollectiveEpilogueFwdINS6_IJS8_SA_S9_EEENS6_IJNS7_ILi1EEESI_SI_EEESC_SE_Li128ELb1ELb1ELb1ELb0EEENS1_36VarlenDynamicPersistentTileSchedulerILi128ELi80ELi128ELi128ELb1ELb1ELb0ELb1ELb1ELb1EEEEEEEEEvNT_6ParamsE:
        .type           _ZN7cutlass13device_kernelIN5flash19enable_sm80_to_sm89INS1_16FlashAttnFwdSm80INS1_25CollectiveMainloopFwdSm80ILi4ELi1ELb0EN4cute5tupleIJNS5_1CILi128EEENS7_ILi80EEENS7_ILi64EEEEEELi64ENS_10bfloat16_tEfNS_4arch4Sm80ELb1ELb0ELb0ELb1ELb0ELb1ELb1ELb1EEENS1_21CollectiveEpilogueFwdINS6_IJS8_SA_S9_EEENS6_IJNS7_ILi1EEESI_SI_EEESC_SE_Li128ELb1ELb1ELb1ELb0EEENS1_36VarlenDynamicPersistentTileSchedulerILi128ELi80ELi128ELi128ELb1ELb1ELb0ELb1ELb1ELb1EEEEEEEEEvNT_6ParamsE,@function
        .size           _ZN7cutlass13device_kernelIN5flash19enable_sm80_to_sm89INS1_16FlashAttnFwdSm80INS1_25CollectiveMainloopFwdSm80ILi4ELi1ELb0EN4cute5tupleIJNS5_1CILi128EEENS7_ILi80EEENS7_ILi64EEEEEELi64ENS_10bfloat16_tEfNS_4arch4Sm80ELb1ELb0ELb0ELb1ELb0ELb1ELb1ELb1EEENS1_21CollectiveEpilogueFwdINS6_IJS8_SA_S9_EEENS6_IJNS7_ILi1EEESI_SI_EEESC_SE_Li128ELb1ELb1ELb1ELb0EEENS1_36VarlenDynamicPersistentTileSchedulerILi128ELi80ELi128ELi128ELb1ELb1ELb0ELb1ELb1ELb1EEEEEEEEEvNT_6ParamsE,(.L_x_35 - _ZN7cutlass13device_kernelIN5flash19enable_sm80_to_sm89INS1_16FlashAttnFwdSm80INS1_25CollectiveMainloopFwdSm80ILi4ELi1ELb0EN4cute5tupleIJNS5_1CILi128EEENS7_ILi80EEENS7_ILi64EEEEEELi64ENS_10bfloat16_tEfNS_4arch4Sm80ELb1ELb0ELb0ELb1ELb0ELb1ELb1ELb1EEENS1_21CollectiveEpilogueFwdINS6_IJS8_SA_S9_EEENS6_IJNS7_ILi1EEESI_SI_EEESC_SE_Li128ELb1ELb1ELb1ELb0EEENS1_36VarlenDynamicPersistentTileSchedulerILi128ELi80ELi128ELi128ELb1ELb1ELb0ELb1ELb1ELb1EEEEEEEEEvNT_6ParamsE)
        .other          _ZN7cutlass13device_kernelIN5flash19enable_sm80_to_sm89INS1_16FlashAttnFwdSm80INS1_25CollectiveMainloopFwdSm80ILi4ELi1ELb0EN4cute5tupleIJNS5_1CILi128EEENS7_ILi80EEENS7_ILi64EEEEEELi64ENS_10bfloat16_tEfNS_4arch4Sm80ELb1ELb0ELb0ELb1ELb0ELb1ELb1ELb1EEENS1_21CollectiveEpilogueFwdINS6_IJS8_SA_S9_EEENS6_IJNS7_ILi1EEESI_SI_EEESC_SE_Li128ELb1ELb1ELb1ELb0EEENS1_36VarlenDynamicPersistentTileSchedulerILi128ELi80ELi128ELi128ELb1ELb1ELb0ELb1ELb1ELb1EEEEEEEEEvNT_6ParamsE,@"STO_CUDA_ENTRY STV_DEFAULT"
_ZN7cutlass13device_kernelIN5flash19enable_sm80_to_sm89INS1_16FlashAttnFwdSm80INS1_25CollectiveMainloopFwdSm80ILi4ELi1ELb0EN4cute5tupleIJNS5_1CILi128EEENS7_ILi80EEENS7_ILi64EEEEEELi64ENS_10bfloat16_tEfNS_4arch4Sm80ELb1ELb0ELb0ELb1ELb0ELb1ELb1ELb1EEENS1_21CollectiveEpilogueFwdINS6_IJS8_SA_S9_EEENS6_IJNS7_ILi1EEESI_SI_EEESC_SE_Li128ELb1ELb1ELb1ELb0EEENS1_36VarlenDynamicPersistentTileSchedulerILi128ELi80ELi128ELi128ELb1ELb1ELb0ELb1ELb1ELb1EEEEEEEEEvNT_6ParamsE:
[----:B------:R-:W-:Y:S01]  /*0000*/  LDC R1, c[0x0][0x28] ;  /* 0x00000a00ff017b82 */ /* 0x000fe20000000800 */
[----:B------:R-:W-:Y:S05]  /*0010*/  EXIT ;  /* 0x000000000000794d */ /* 0x000fea0003800000 */
.L_x_17:
        /* <DEDUP_REMOVED lines=14> */
.L_x_35:


//--------------------- .nv.shared.reserved.0     --------------------------
	.section	.nv.shared.reserved.0,"aw",@nobits
	.weak		__nv_reservedSMEM_offset_0_alias
	.size		__nv_reservedSMEM_offset_0_alias, 0, 0
	.other		__nv_reservedSMEM_offset_0_alias,@"STO_CUDA_RESERVED_SHARED STV_DEFAULT"
__nv_reservedSMEM_offset_0_alias:
	.zero		0


//--------------------- .nv.global                --------------------------
	.section	.nv.global,"aw",@nobits
.nv.global:
	.type		_ZN82_INTERNAL_21a4f107_46_flash_fwd_hdim64_bf16_split_softcapall_sm80_cu_3fbc093a_36404cute1_E,@object
	.size		_ZN82_INTERNAL_21a4f107_46_flash_fwd_hdim64_bf16_split_softcapall_sm80_cu_3fbc093a_36404cute1_E,(_ZN82_INTERNAL_21a4f107_46_flash_fwd_hdim64_bf16_split_softcapall_sm80_cu_3fbc093a_36404cuda3std3__45__cpo6cbeginE - _ZN82_INTERNAL_21a4f107_46_flash_fwd_hdim64_bf16_split_softcapall_sm80_cu_3fbc093a_36404cute1_E)
_ZN82_INTERNAL_21a4f107_46_flash_fwd_hdim64_bf16_split_softcapall_sm80_cu_3fbc093a_36404cute1_E:
	.zero		1
	.type		_ZN82_INTERNAL_21a4f107_46_flash_fwd_hdim64_bf16_split_softcapall_sm80_cu_3fbc093a_36404cuda3std3__45__cpo6cbeginE,@object
	.size		_ZN82_INTERNAL_21a4f107_46_flash_fwd_hdim64_bf16_split_softcapall_sm80_cu_3fbc093a_36404cuda3std3__45__cpo6cbeginE,(_ZN82_INTERNAL_21a4f107_46_flash_fwd_hdim64_bf16_split_softcapall_sm80_cu_3fbc093a_36404cuda3std3__48in_placeE - _ZN82_INTERNAL_21a4f107_46_flash_fwd_hdim64_bf16_split_softcapall_sm80_cu_3fbc093a_36404cuda3std3__45__cpo6cbeginE)
_ZN82_INTERNAL_21a4f107_46_flash_fwd_hdim64_bf16_split_softcapall_sm80_cu_3fbc093a_36404cuda3std3__45__cpo6cbeginE:
	.zero		1
	.type		_ZN82_INTERNAL_21a4f107_46_flash_fwd_hdim64_bf16_split_softcapall_sm80_cu_3fbc093a_36404cuda3std3__48in_placeE,@object
	.size		_ZN82_INTERNAL_21a4f107_46_flash_fwd_hdim64_bf16_split_softcapall_sm80_cu_3fbc093a_36404cuda3std3__48in_placeE,(_ZN82_INTERNAL_21a4f107_46_flash_fwd_hdim64_bf16_split_softcapall_sm80_cu_3fbc093a_36404cuda3std6ranges3__45__cpo9iter_moveE - _ZN82_INTERNAL_21a4f107_46_flash_fwd_hdim64_bf16_split_softcapall_sm80_cu_3fbc093a_36404cuda3std3__48in_placeE)
_ZN82_INTERNAL_21a4f107_46_flash_fwd_hdim64_bf16_split_softcapall_sm80_cu_3fbc093a_36404cuda3std3__48in_placeE:
	.zero		1
	.type		_ZN82_INTERNAL_21a4f107_46_flash_fwd_hdim64_bf16_split_softcapall_sm80_cu_3fbc093a_36404cuda3std6ranges3__45__cpo9iter_moveE,@object
	.size		_ZN82_INTERNAL_21a4f107_46_flash_fwd_hdim64_bf16_split_softcapall_sm80_cu_3fbc093a_36404cuda3std6ranges3__45__cpo9iter_moveE,(_ZN82_INTERNAL_21a4f107_46_flash_fwd_hdim64_bf16_split_softcapall_sm80_cu_3fbc093a_36404cuda3std3__45__cpo5beginE - _ZN82_INTERNAL_21a4f107_46_flash_fwd_hdim64_bf16_split_softcapall_sm80_cu_3fbc093a_36404cuda3std6ranges3__45__cpo9iter_moveE)
_ZN82_INTERNAL_21a4f107_46_flash_fwd_hdim64_bf16_split_softcapall_sm80_cu_3fbc093a_36404cuda3std6ranges3__45__cpo9iter_moveE:
	.zero		1
	.type		_ZN82_INTERNAL_21a4f107_46_flash_fwd_hdim64_bf16_split_softcapall_sm80_cu_3fbc093a_36404cuda3std3__45__cpo5beginE,@object
	.size		_ZN82_INTERNAL_21a4f107_46_flash_fwd_hdim64_bf16_split_softcapall_sm80_cu_3fbc093a_36404cuda3std3__45__cpo5beginE,(_ZN82_INTERNAL_21a4f107_46_flash_fwd_hdim64_bf16_split_softcapall_sm80_cu_3fbc093a_36404cuda3std3__484_GLOBAL__N__21a4f107_46_flash_fwd_hdim64_bf16_split_softcapall_sm80_cu_3fbc093a_36406ignoreE - _ZN82_INTERNAL_21a4f107_46_flash_fwd_hdim64_bf16_split_softcapall_sm80_cu_3fbc093a_36404cuda3std3__45__cpo5beginE)
_ZN82_INTERNAL_21a4f107_46_flash_fwd_hdim64_bf16_split_softcapall_sm80_cu_3fbc093a_36404cuda3std3__45__cpo5beginE:
	.zero		1
	.type		_ZN82_INTERNAL_21a4f107_46_flash_fwd_hdim64_bf16_split_softcapall_sm80_cu_3fbc093a_36404cuda3std3__484_GLOBAL__N__21a4f107_46_flash_fwd_hdim64_bf16_split_softcapall_sm80_cu_3fbc093a_36406ignoreE,@object
	.size		_ZN82_INTERNAL_21a4f107_46_flash_fwd_hdim64_bf16_split_softcapall_sm80_cu_3fbc093a_36404cuda3std3__484_GLOBAL__N__21a4f107_46_flash_fwd_hdim64_bf16_split_softcapall_sm80_cu_3fbc093a_36406ignoreE,(_ZN82_INTERNAL_21a4f107_46_flash_fwd_hdim64_bf16_split_softcapall_sm80_cu_3fbc093a_36404cute7productE - _ZN82_INTERNAL_21a4f107_46_flash_fwd_hdim64_bf16_split_softcapall_sm80_cu_3fbc093a_36404cuda3std3__484_GLOBAL__N__21a4f107_46_flash_fwd_hdim64_bf16_split_softcapall_sm80_cu_3fbc093a_36406ignoreE)
_ZN82_INTERNAL_21a4f107_46_flash_fwd_hdim64_bf16_split_softcapall_sm80_cu_3fbc093a_36404cuda3std3__484_GLOBAL__N__21a4f107_46_flash_fwd_hdim64_bf16_split_softcapall_sm80_cu_3fbc093a_36406ignoreE:
	.zero		1
	.type		_ZN82_INTERNAL_21a4f107_46_flash_fwd_hdim64_bf16_split_softcapall_sm80_cu_3fbc093a_36404cute7productE,@object
	.size		_ZN82_INTERNAL_21a4f107_46_flash_fwd_hdim64_bf16_split_softcapall_sm80_cu_3fbc093a_36404cute7productE,(_ZN82_INTERNAL_21a4f107_46_flash_fwd_hdim64_bf16_split_softcapall_sm80_cu_3fbc093a_36404cuda3std3__45__cpo3endE - _ZN82_INTERNAL_21a4f107_46_flash_fwd_hdim64_bf16_split_softcapall_sm80_cu_3fbc093a_36404cute7productE)
_ZN82_INTERNAL_21a4f107_46_flash_fwd_hdim64_bf16_split_softcapall_sm80_cu_3fbc093a_36404cute7productE:
	.zero		1
	.type		_ZN82_INTERNAL_21a4f107_46_flash_fwd_hdim64_bf16_split_softcapall_sm80_cu_3fbc093a_36404cuda3std3__45__cpo3endE,@object
	.size		_ZN82_INTERNAL_21a4f107_46_flash_fwd_hdim64_bf16_split_softcapall_sm80_cu_3fbc093a_36404cuda3std3__45__cpo3endE,(_ZN82_INTERNAL_21a4f107_46_flash_fwd_hdim64_bf16_split_softcapall_sm80_cu_3fbc093a_36404cuda3std3__419piecewise_constructE - _ZN82_INTERNAL_21a4f107_46_flash_fwd_hdim64_bf16_split_softcapall_sm80_cu_3fbc093a_36404cuda3std3__45__cpo3endE)
_ZN82_INTERNAL_21a4f107_46_flash_fwd_hdim64_bf16_split_softcapall_sm80_cu_3fbc093a_36404cuda3std3__45__cpo3endE:
	.zero		1
	.type		_ZN82_INTERNAL_21a4f107_46_flash_fwd_hdim64_bf16_split_softcapall_sm80_cu_3fbc093a_36404cuda3std3__419piecewise_constructE,@object
	.size		_ZN82_INTERNAL_21a4f107_46_flash_fwd_hdim64_bf16_split_softcapall_sm80_cu_3fbc093a_36404cuda3std3__419piecewise_constructE,(_ZN82_INTERNAL_21a4f107_46_flash_fwd_hdim64_bf16_split_softcapall_sm80_cu_3fbc093a_36404cuda3std3__45__cpo4cendE - _ZN82_INTERNAL_21a4f107_46_flash_fwd_hdim64_bf16_split_softcapall_sm80_cu_3fbc093a_36404cuda3std3__419piecewise_constructE)
_ZN82_INTERNAL_21a4f107_46_flash_fwd_hdim64_bf16_split_softcapall_sm80_cu_3fbc093a_36404cuda3std3__419piecewise_constructE:
	.zero		1
	.type		_ZN82_INTERNAL_21a4f107_46_flash_fwd_hdim64_bf16_split_softcapall_sm80_cu_3fbc093a_36404cuda3std3__45__cpo4cendE,@object
	.size		_ZN82_INTERNAL_21a4f107_46_flash_fwd_hdim64_bf16_split_softcapall_sm80_cu_3fbc093a_36404cuda3std3__45__cpo4cendE,(_ZN82_INTERNAL_21a4f107_46_flash_fwd_hdim64_bf16_split_softcapall_sm80_cu_3fbc093a_36404cuda3std6ranges3__45__cpo4swapE - _ZN82_INTERNAL_21a4f107_46_flash_fwd_hdim64_bf16_split_softcapall_sm80_cu_3fbc093a_36404cuda3std3__45__cpo4cendE)
_ZN82_INTERNAL_21a4f107_46_flash_fwd_hdim64_bf16_split_softcapall_sm80_cu_3fbc093a_36404cuda3std3__45__cpo4cendE:
	.zero		1
	.type		_ZN82_INTERNAL_21a4f107_46_flash_fwd_hdim64_bf16_split_softcapall_sm80_cu_3fbc093a_36404cuda3std6ranges3__45__cpo4swapE,@object
	.size		_ZN82_INTERNAL_21a4f107_46_flash_fwd_hdim64_bf16_split_softcapall_sm80_cu_3fbc093a_36404cuda3std6ranges3__45__cpo4swapE,(.L_7 - _ZN82_INTERNAL_21a4f107_46_flash_fwd_hdim64_bf16_split_softcapall_sm80_cu_3fbc093a_36404cuda3std6ranges3__45__cpo4swapE)
_ZN82_INTERNAL_21a4f107_46_flash_fwd_hdim64_bf16_split_softcapall_sm80_cu_3fbc093a_36404cuda3std6ranges3__45__cpo4swapE:
	.zero		1
.L_7:


//--------------------- .nv.constant0._ZN7cutlass13device_kernelIN5flash19enable_sm80_to_sm89INS1_16FlashAttnFwdSm80INS1_25CollectiveMainloopFwdSm80ILi4ELi1ELb0EN4cute5tupleIJNS5_1CILi128EEENS7_ILi112EEENS7_ILi64EEEEEELi64ENS_10bfloat16_tEfNS_4arch4Sm80ELb0ELb0ELb1ELb0ELb0ELb0ELb1ELb1EEENS1_21CollectiveEpilogueFwdINS6_IJS8_SA_S9_EEENS6_IJNS7_ILi1EEESI_SI_EEESC_SE_Li128ELb0ELb1ELb1ELb0EEENS1_19SingleTileSchedulerILb0ELb1ELb1ELi128EEEEEEEEEvNT_6ParamsE --------------------------
	.section	.nv.constant0._ZN7cutlass13device_kernelIN5flash19enable_sm80_to_sm89INS1_16FlashAttnFwdSm80INS1_25CollectiveMainloopFwdSm80ILi4ELi1ELb0EN4cute5tupleIJNS5_1CILi128EEENS7_ILi112EEENS7_ILi64EEEEEELi64ENS_10bfloat16_tEfNS_4arch4Sm80ELb0ELb0ELb1ELb0ELb0ELb0ELb1ELb1EEENS1_21CollectiveEpilogueFwdINS6_IJS8_SA_S9_EEENS6_IJNS7_ILi1EEESI_SI_EEESC_SE_Li128ELb0ELb1ELb1ELb0EEENS1_19SingleTileSchedulerILb0ELb1ELb1ELi128EEEEEEEEEvNT_6ParamsE,"a",@progbits
	.sectionflags	@""
	.align	4
.nv.constant0._ZN7cutlass13device_kernelIN5flash19enable_sm80_to_sm89INS1_16FlashAttnFwdSm80INS1_25CollectiveMainloopFwdSm80ILi4ELi1ELb0EN4cute5tupleIJNS5_1CILi128EEENS7_ILi112EEENS7_ILi64EEEEEELi64ENS_10bfloat16_tEfNS_4arch4Sm80ELb0ELb0ELb1ELb0ELb0ELb0ELb1ELb1EEENS1_21CollectiveEpilogueFwdINS6_IJS8_SA_S9_EEENS6_IJNS7_ILi1EEESI_SI_EEESC_SE_Li128ELb0ELb1ELb1ELb0EEENS1_19SingleTileSchedulerILb0ELb1ELb1ELi128EEEEEEEEEvNT_6ParamsE:
	.zero		1576


//--------------------- .nv.constant0._ZN7cutlass13device_kernelIN5flash19enable_sm80_to_sm89INS1_16FlashAttnFwdSm80INS1_25CollectiveMainloopFwdSm80ILi4ELi1ELb0EN4cute5tupleIJNS5_1CILi128EEENS7_ILi80EEENS7_ILi64EEEEEELi64ENS_10bfloat16_tEfNS_4arch4Sm80ELb0ELb0ELb1ELb1ELb0ELb0ELb1ELb1EEENS1_21CollectiveEpilogueFwdINS6_IJS8_SA_S9_EEENS6_IJNS7_ILi1EEESI_SI_EEESC_SE_Li128ELb1ELb1ELb1ELb0EEENS1_36VarlenDynamicPersistentTileSchedulerILi128ELi80ELi128ELi128ELb1ELb1ELb0ELb0ELb1ELb1EEEEEEEEEvNT_6ParamsE --------------------------
	.section	.nv.constant0._ZN7cutlass13device_kernelIN5flash19enable_sm80_to_sm89INS1_16FlashAttnFwdSm80INS1_25CollectiveMainloopFwdSm80ILi4ELi1ELb0EN4cute5tupleIJNS5_1CILi128EEENS7_ILi80EEENS7_ILi64EEEEEELi64ENS_10bfloat16_tEfNS_4arch4Sm80ELb0ELb0ELb1ELb1ELb0ELb0ELb1ELb1EEENS1_21CollectiveEpilogueFwdINS6_IJS8_SA_S9_EEENS6_IJNS7_ILi1EEESI_SI_EEESC_SE_Li128ELb1ELb1ELb1ELb0EEENS1_36VarlenDynamicPersistentTileSchedulerILi128ELi80ELi128ELi128ELb1ELb1ELb0ELb0ELb1ELb1EEEEEEEEEvNT_6ParamsE,"a",@progbits
	.sectionflags	@""
	.align	4
.nv.constant0._ZN7cutlass13device_kernelIN5flash19enable_sm80_to_sm89INS1_16FlashAttnFwdSm80INS1_25CollectiveMainloopFwdSm80ILi4ELi1ELb0EN4cute5tupleIJNS5_1CILi128EEENS7_ILi80EEENS7_ILi64EEEEEELi64ENS_10bfloat16_tEfNS_4arch4Sm80ELb0ELb0ELb1ELb1ELb0ELb0ELb1ELb1EEENS1_21CollectiveEpilogueFwdINS6_IJS8_SA_S9_EEENS6_IJNS7_ILi1EEESI_SI_EEESC_SE_Li128ELb1ELb1ELb1ELb0EEENS1_36VarlenDynamicPersistentTileSchedulerILi128ELi80ELi128ELi128ELb1ELb1ELb0ELb0ELb1ELb1EEEEEEEEEvNT_6ParamsE:
	.zero		1608


//--------------------- .nv.constant0._ZN7cutlass13device_kernelIN5flash19enable_sm80_to_sm89INS1_16FlashAttnFwdSm80INS1_25CollectiveMainloopFwdSm80ILi4ELi1ELb0EN4cute5tupleIJNS5_1CILi128EEENS7_ILi80EEENS7_ILi64EEEEEELi64ENS_10bfloat16_tEfNS_4arch4Sm80ELb0ELb0ELb1ELb1ELb0ELb1ELb1ELb1EEENS1_21CollectiveEpilogueFwdINS6_IJS8_SA_S9_EEENS6_IJNS7_ILi1EEESI_SI_EEESC_SE_Li128ELb1ELb1ELb1ELb0EEENS1_36VarlenDynamicPersistentTileSchedulerILi128ELi80ELi128ELi128ELb1ELb1ELb0ELb0ELb1ELb1EEEEEEEEEvNT_6ParamsE --------------------------
	.section	.nv.constant0._ZN7cutlass13device_kernelIN5flash19enable_sm80_to_sm89INS1_16FlashAttnFwdSm80INS1_25CollectiveMainloopFwdSm80ILi4ELi1ELb0EN4cute5tupleIJNS5_1CILi128EEENS7_ILi80EEENS7_ILi64EEEEEELi64ENS_10bfloat16_tEfNS_4arch4Sm80ELb0ELb0ELb1ELb1ELb0ELb1ELb1ELb1EEENS1_21CollectiveEpilogueFwdINS6_IJS8_SA_S9_EEENS6_IJNS7_ILi1EEESI_SI_EEESC_SE_Li128ELb1ELb1ELb1ELb0EEENS1_36VarlenDynamicPersistentTileSchedulerILi128ELi80ELi128ELi128ELb1ELb1ELb0ELb0ELb1ELb1EEEEEEEEEvNT_6ParamsE,"a",@progbits
	.sectionflags	@""
	.align	4
.nv.constant0._ZN7cutlass13device_kernelIN5flash19enable_sm80_to_sm89INS1_16FlashAttnFwdSm80INS1_25CollectiveMainloopFwdSm80ILi4ELi1ELb0EN4cute5tupleIJNS5_1CILi128EEENS7_ILi80EEENS7_ILi64EEEEEELi64ENS_10bfloat16_tEfNS_4arch4Sm80ELb0ELb0ELb1ELb1ELb0ELb1ELb1ELb1EEENS1_21CollectiveEpilogueFwdINS6_IJS8_SA_S9_EEENS6_IJNS7_ILi1EEESI_SI_EEESC_SE_Li128ELb1ELb1ELb1ELb0EEENS1_36VarlenDynamicPersistentTileSchedulerILi128ELi80ELi128ELi128ELb1ELb1ELb0ELb0ELb1ELb1EEEEEEEEEvNT_6ParamsE:
	.zero		1608


//--------------------- .nv.constant0._ZN7cutlass13device_kernelIN5flash19enable_sm80_to_sm89INS1_16FlashAttnFwdSm80INS1_25CollectiveMainloopFwdSm80ILi4ELi1ELb0EN4cute5tupleIJNS5_1CILi128EEENS7_ILi96EEENS7_ILi64EEEEEELi64ENS_10bfloat16_tEfNS_4arch4Sm80ELb0ELb1ELb1ELb0ELb0ELb0ELb1ELb1EEENS1_21CollectiveEpilogueFwdINS6_IJS8_SA_S9_EEENS6_IJNS7_ILi1EEESI_SI_EEESC_SE_Li128ELb0ELb1ELb1ELb0EEENS1_19SingleTileSchedulerILb0ELb1ELb1ELi128EEEEEEEEEvNT_6ParamsE --------------------------
	.section	.nv.constant0._ZN7cutlass13device_kernelIN5flash19enable_sm80_to_sm89INS1_16FlashAttnFwdSm80INS1_25CollectiveMainloopFwdSm80ILi4ELi1ELb0EN4cute5tupleIJNS5_1CILi128EEENS7_ILi96EEENS7_ILi64EEEEEELi64ENS_10bfloat16_tEfNS_4arch4Sm80ELb0ELb1ELb1ELb0ELb0ELb0ELb1ELb1EEENS1_21CollectiveEpilogueFwdINS6_IJS8_SA_S9_EEENS6_IJNS7_ILi1EEESI_SI_EEESC_SE_Li128ELb0ELb1ELb1ELb0EEENS1_19SingleTileSchedulerILb0ELb1ELb1ELi128EEEEEEEEEvNT_6ParamsE,"a",@progbits
	.sectionflags	@""
	.align	4
.nv.constant0._ZN7cutlass13device_kernelIN5flash19enable_sm80_to_sm89INS1_16FlashAttnFwdSm80INS1_25CollectiveMainloopFwdSm80ILi4ELi1ELb0EN4cute5tupleIJNS5_1CILi128EEENS7_ILi96EEENS7_ILi64EEEEEELi64ENS_10bfloat16_tEfNS_4arch4Sm80ELb0ELb1ELb1ELb0ELb0ELb0ELb1ELb1EEENS1_21CollectiveEpilogueFwdINS6_IJS8_SA_S9_EEENS6_IJNS7_ILi1EEESI_SI_EEESC_SE_Li128ELb0ELb1ELb1ELb0EEENS1_19SingleTileSchedulerILb0ELb1ELb1ELi128EEEEEEEEEvNT_6ParamsE:
	.zero		1576


//--------------------- .nv.constant0._ZN7cutlass13device_kernelIN5flash19enable_sm80_to_sm89INS1_16FlashAttnFwdSm80INS1_25CollectiveMainloopFwdSm80ILi4ELi1ELb0EN4cute5tupleIJNS5_1CILi128EEENS7_ILi80EEENS7_ILi64EEEEEELi64ENS_10bfloat16_tEfNS_4arch4Sm80ELb0ELb1ELb1ELb1ELb0ELb0ELb1ELb1EEENS1_21CollectiveEpilogueFwdINS6_IJS8_SA_S9_EEENS6_IJNS7_ILi1EEESI_SI_EEESC_SE_Li128ELb1ELb1ELb1ELb0EEENS1_36VarlenDynamicPersistentTileSchedulerILi128ELi80ELi128ELi128ELb1ELb1ELb0ELb1ELb0ELb1EEEEEEEEEvNT_6ParamsE --------------------------
	.section	.nv.constant0._ZN7cutlass13device_kernelIN5flash19enable_sm80_to_sm89INS1_16FlashAttnFwdSm80INS1_25CollectiveMainloopFwdSm80ILi4ELi1ELb0EN4cute5tupleIJNS5_1CILi128EEENS7_ILi80EEENS7_ILi64EEEEEELi64ENS_10bfloat16_tEfNS_4arch4Sm80ELb0ELb1ELb1ELb1ELb0ELb0ELb1ELb1EEENS1_21CollectiveEpilogueFwdINS6_IJS8_SA_S9_EEENS6_IJNS7_ILi1EEESI_SI_EEESC_SE_Li128ELb1ELb1ELb1ELb0EEENS1_36VarlenDynamicPersistentTileSchedulerILi128ELi80ELi128ELi128ELb1ELb1ELb0ELb1ELb0ELb1EEEEEEEEEvNT_6ParamsE,"a",@progbits
	.sectionflags	@""
	.align	4
.nv.constant0._ZN7cutlass13device_kernelIN5flash19enable_sm80_to_sm89INS1_16FlashAttnFwdSm80INS1_25CollectiveMainloopFwdSm80ILi4ELi1ELb0EN4cute5tupleIJNS5_1CILi128EEENS7_ILi80EEENS7_ILi64EEEEEELi64ENS_10bfloat16_tEfNS_4arch4Sm80ELb0ELb1ELb1ELb1ELb0ELb0ELb1ELb1EEENS1_21CollectiveEpilogueFwdINS6_IJS8_SA_S9_EEENS6_IJNS7_ILi1EEESI_SI_EEESC_SE_Li128ELb1ELb1ELb1ELb0EEENS1_36VarlenDynamicPersistentTileSchedulerILi128ELi80ELi128ELi128ELb1ELb1ELb0ELb1ELb0ELb1EEEEEEEEEvNT_6ParamsE:
	.zero		1608


//--------------------- .nv.constant0._ZN7cutlass13device_kernelIN5flash19enable_sm80_to_sm89INS1_16FlashAttnFwdSm80INS1_25CollectiveMainloopFwdSm80ILi4ELi1ELb0EN4cute5tupleIJNS5_1CILi128EEENS7_ILi80EEENS7_ILi64EEEEEELi64ENS_10bfloat16_tEfNS_4arch4Sm80ELb0ELb1ELb1ELb1ELb0ELb1ELb1ELb1EEENS1_21CollectiveEpilogueFwdINS6_IJS8_SA_S9_EEENS6_IJNS7_ILi1EEESI_SI_EEESC_SE_Li128ELb1ELb1ELb1ELb0EEENS1_36VarlenDynamicPersistentTileSchedulerILi128ELi80ELi128ELi128ELb1ELb1ELb0ELb1ELb0ELb1EEEEEEEEEvNT_6ParamsE --------------------------
	.section	.nv.constant0._ZN7cutlass13device_kernelIN5flash19enable_sm80_to_sm89INS1_16FlashAttnFwdSm80INS1_25CollectiveMainloopFwdSm80ILi4ELi1ELb0EN4cute5tupleIJNS5_1CILi128EEENS7_ILi80EEENS7_ILi64EEEEEELi64ENS_10bfloat16_tEfNS_4arch4Sm80ELb0ELb1ELb1ELb1ELb0ELb1ELb1ELb1EEENS1_21CollectiveEpilogueFwdINS6_IJS8_SA_S9_EEENS6_IJNS7_ILi1EEESI_SI_EEESC_SE_Li128ELb1ELb1ELb1ELb0EEENS1_36VarlenDynamicPersistentTileSchedulerILi128ELi80ELi128ELi128ELb1ELb1ELb0ELb1ELb0ELb1EEEEEEEEEvNT_6ParamsE,"a",@progbits
	.sectionflags	@""
	.align	4
.nv.constant0._ZN7cutlass13device_kernelIN5flash19enable_sm80_to_sm89INS1_16FlashAttnFwdSm80INS1_25CollectiveMainloopFwdSm80ILi4ELi1ELb0EN4cute5tupleIJNS5_1CILi128EEENS7_ILi80EEENS7_ILi64EEEEEELi64ENS_10bfloat16_tEfNS_4arch4Sm80ELb0ELb1ELb1ELb1ELb0ELb1ELb1ELb1EEENS1_21CollectiveEpilogueFwdINS6_IJS8_SA_S9_EEENS6_IJNS7_ILi1EEESI_SI_EEESC_SE_Li128ELb1ELb1ELb1ELb0EEENS1_36VarlenDynamicPersistentTileSchedulerILi128ELi80ELi128ELi128ELb1ELb1ELb0ELb1ELb0ELb1EEEEEEEEEvNT_6ParamsE:
	.zero		1608


//--------------------- .nv.constant0._ZN7cutlass13device_kernelIN5flash19enable_sm80_to_sm89INS1_16FlashAttnFwdSm80INS1_25CollectiveMainloopFwdSm80ILi4ELi1ELb0EN4cute5tupleIJNS5_1CILi128EEENS7_ILi112EEENS7_ILi64EEEEEELi64ENS_10bfloat16_tEfNS_4arch4Sm80ELb1ELb0ELb1ELb0ELb0ELb0ELb1ELb1EEENS1_21CollectiveEpilogueFwdINS6_IJS8_SA_S9_EEENS6_IJNS7_ILi1EEESI_SI_EEESC_SE_Li128ELb0ELb1ELb1ELb0EEENS1_30DynamicPersistentTileSchedulerILi128ELi128ELb1ELb1ELb0EEEEEEEEEvNT_6ParamsE --------------------------
	.section	.nv.constant0._ZN7cutlass13device_kernelIN5flash19enable_sm80_to_sm89INS1_16FlashAttnFwdSm80INS1_25CollectiveMainloopFwdSm80ILi4ELi1ELb0EN4cute5tupleIJNS5_1CILi128EEENS7_ILi112EEENS7_ILi64EEEEEELi64ENS_10bfloat16_tEfNS_4arch4Sm80ELb1ELb0ELb1ELb0ELb0ELb0ELb1ELb1EEENS1_21CollectiveEpilogueFwdINS6_IJS8_SA_S9_EEENS6_IJNS7_ILi1EEESI_SI_EEESC_SE_Li128ELb0ELb1ELb1ELb0EEENS1_30DynamicPersistentTileSchedulerILi128ELi128ELb1ELb1ELb0EEEEEEEEEvNT_6ParamsE,"a",@progbits
	.sectionflags	@""
	.align	4
.nv.constant0._ZN7cutlass13device_kernelIN5flash19enable_sm80_to_sm89INS1_16FlashAttnFwdSm80INS1_25CollectiveMainloopFwdSm80ILi4ELi1ELb0EN4cute5tupleIJNS5_1CILi128EEENS7_ILi112EEENS7_ILi64EEEEEELi64ENS_10bfloat16_tEfNS_4arch4Sm80ELb1ELb0ELb1ELb0ELb0ELb0ELb1ELb1EEENS1_21CollectiveEpilogueFwdINS6_IJS8_SA_S9_EEENS6_IJNS7_ILi1EEESI_SI_EEESC_SE_Li128ELb0ELb1ELb1ELb0EEENS1_30DynamicPersistentTileSchedulerILi128ELi128ELb1ELb1ELb0EEEEEEEEEvNT_6ParamsE:
	.zero		1592


//--------------------- .nv.constant0._ZN7cutlass13device_kernelIN5flash19enable_sm80_to_sm89INS1_16FlashAttnFwdSm80INS1_25CollectiveMainloopFwdSm80ILi4ELi1ELb0EN4cute5tupleIJNS5_1CILi128EEENS7_ILi80EEENS7_ILi64EEEEEELi64ENS_10bfloat16_tEfNS_4arch4Sm80ELb1ELb0ELb1ELb1ELb0ELb0ELb1ELb1EEENS1_21CollectiveEpilogueFwdINS6_IJS8_SA_S9_EEENS6_IJNS7_ILi1EEESI_SI_EEESC_SE_Li128ELb1ELb1ELb1ELb0EEENS1_36VarlenDynamicPersistentTileSchedulerILi128ELi80ELi128ELi128ELb1ELb1ELb0ELb1ELb1ELb1EEEEEEEEEvNT_6ParamsE --------------------------
	.section	.nv.constant0._ZN7cutlass13device_kernelIN5flash19enable_sm80_to_sm89INS1_16FlashAttnFwdSm80INS1_25CollectiveMainloopFwdSm80ILi4ELi1ELb0EN4cute5tupleIJNS5_1CILi128EEENS7_ILi80EEENS7_ILi64EEEEEELi64ENS_10bfloat16_tEfNS_4arch4Sm80ELb1ELb0ELb1ELb1ELb0ELb0ELb1ELb1EEENS1_21CollectiveEpilogueFwdINS6_IJS8_SA_S9_EEENS6_IJNS7_ILi1EEESI_SI_EEESC_SE_Li128ELb1ELb1ELb1ELb0EEENS1_36VarlenDynamicPersistentTileSchedulerILi128ELi80ELi128ELi128ELb1ELb1ELb0ELb1ELb1ELb1EEEEEEEEEvNT_6ParamsE,"a",@progbits
	.sectionflags	@""
	.align	4
.nv.constant0._ZN7cutlass13device_kernelIN5flash19enable_sm80_to_sm89INS1_16FlashAttnFwdSm80INS1_25CollectiveMainloopFwdSm80ILi4ELi1ELb0EN4cute5tupleIJNS5_1CILi128EEENS7_ILi80EEENS7_ILi64EEEEEELi64ENS_10bfloat16_tEfNS_4arch4Sm80ELb1ELb0ELb1ELb1ELb0ELb0ELb1ELb1EEENS1_21CollectiveEpilogueFwdINS6_IJS8_SA_S9_EEENS6_IJNS7_ILi1EEESI_SI_EEESC_SE_Li128ELb1ELb1ELb1ELb0EEENS1_36VarlenDynamicPersistentTileSchedulerILi128ELi80ELi128ELi128ELb1ELb1ELb0ELb1ELb1ELb1EEEEEEEEEvNT_6ParamsE:
	.zero		1608


//--------------------- .nv.constant0._ZN7cutlass13device_kernelIN5flash19enable_sm80_to_sm89INS1_16FlashAttnFwdSm80INS1_25CollectiveMainloopFwdSm80ILi4ELi1ELb0EN4cute5tupleIJNS5_1CILi128EEENS7_ILi80EEENS7_ILi64EEEEEELi64ENS_10bfloat16_tEfNS_4arch4Sm80ELb1ELb0ELb1ELb1ELb0ELb1ELb1ELb1EEENS1_21CollectiveEpilogueFwdINS6_IJS8_SA_S9_EEENS6_IJNS7_ILi1EEESI_SI_EEESC_SE_Li128ELb1ELb1ELb1ELb0EEENS1_36VarlenDynamicPersistentTileSchedulerILi128ELi80ELi128ELi128ELb1ELb1ELb0ELb1ELb1ELb1EEEEEEEEEvNT_6ParamsE --------------------------
	.section	.nv.constant0._ZN7cutlass13device_kernelIN5flash19enable_sm80_to_sm89INS1_16FlashAttnFwdSm80INS1_25CollectiveMainloopFwdSm80ILi4ELi1ELb0EN4cute5tupleIJNS5_1CILi128EEENS7_ILi80EEENS7_ILi64EEEEEELi64ENS_10bfloat16_tEfNS_4arch4Sm80ELb1ELb0ELb1ELb1ELb0ELb1ELb1ELb1EEENS1_21CollectiveEpilogueFwdINS6_IJS8_SA_S9_EEENS6_IJNS7_ILi1EEESI_SI_EEESC_SE_Li128ELb1ELb1ELb1ELb0EEENS1_36VarlenDynamicPersistentTileSchedulerILi128ELi80ELi128ELi128ELb1ELb1ELb0ELb1ELb1ELb1EEEEEEEEEvNT_6ParamsE,"a",@progbits
	.sectionflags	@""
	.align	4
.nv.constant0._ZN7cutlass13device_kernelIN5flash19enable_sm80_to_sm89INS1_16FlashAttnFwdSm80INS1_25CollectiveMainloopFwdSm80ILi4ELi1ELb0EN4cute5tupleIJNS5_1CILi128EEENS7_ILi80EEENS7_ILi64EEEEEELi64ENS_10bfloat16_tEfNS_4arch4Sm80ELb1ELb0ELb1ELb1ELb0ELb1ELb1ELb1EEENS1_21CollectiveEpilogueFwdINS6_IJS8_SA_S9_EEENS6_IJNS7_ILi1EEESI_SI_EEESC_SE_Li128ELb1ELb1ELb1ELb0EEENS1_36VarlenDynamicPersistentTileSchedulerILi128ELi80ELi128ELi128ELb1ELb1ELb0ELb1ELb1ELb1EEEEEEEEEvNT_6ParamsE:
	.zero		1608


//--------------------- .nv.constant0._ZN7cutlass13device_kernelIN5flash19enable_sm80_to_sm89INS1_16FlashAttnFwdSm80INS1_25CollectiveMainloopFwdSm80ILi4ELi1ELb0EN4cute5tupleIJNS5_1CILi128EEENS7_ILi112EEENS7_ILi64EEEEEELi64ENS_10bfloat16_tEfNS_4arch4Sm80ELb0ELb0ELb0ELb0ELb0ELb0ELb1ELb1EEENS1_21CollectiveEpilogueFwdINS6_IJS8_SA_S9_EEENS6_IJNS7_ILi1EEESI_SI_EEESC_SE_Li128ELb0ELb1ELb1ELb0EEENS1_19SingleTileSchedulerILb0ELb1ELb1ELi128EEEEEEEEEvNT_6ParamsE --------------------------
	.section	.nv.constant0._ZN7cutlass13device_kernelIN5flash19enable_sm80_to_sm89INS1_16FlashAttnFwdSm80INS1_25CollectiveMainloopFwdSm80ILi4ELi1ELb0EN4cute5tupleIJNS5_1CILi128EEENS7_ILi112EEENS7_ILi64EEEEEELi64ENS_10bfloat16_tEfNS_4arch4Sm80ELb0ELb0ELb0ELb0ELb0ELb0ELb1ELb1EEENS1_21CollectiveEpilogueFwdINS6_IJS8_SA_S9_EEENS6_IJNS7_ILi1EEESI_SI_EEESC_SE_Li128ELb0ELb1ELb1ELb0EEENS1_19SingleTileSchedulerILb0ELb1ELb1ELi128EEEEEEEEEvNT_6ParamsE,"a",@progbits
	.sectionflags	@""
	.align	4
.nv.constant0._ZN7cutlass13device_kernelIN5flash19enable_sm80_to_sm89INS1_16FlashAttnFwdSm80INS1_25CollectiveMainloopFwdSm80ILi4ELi1ELb0EN4cute5tupleIJNS5_1CILi128EEENS7_ILi112EEENS7_ILi64EEEEEELi64ENS_10bfloat16_tEfNS_4arch4Sm80ELb0ELb0ELb0ELb0ELb0ELb0ELb1ELb1EEENS1_21CollectiveEpilogueFwdINS6_IJS8_SA_S9_EEENS6_IJNS7_ILi1EEESI_SI_EEESC_SE_Li128ELb0ELb1ELb1ELb0EEENS1_19SingleTileSchedulerILb0ELb1ELb1ELi128EEEEEEEEEvNT_6ParamsE:
	.zero		1576


//--------------------- .nv.constant0._ZN7cutlass13device_kernelIN5flash19enable_sm80_to_sm89INS1_16FlashAttnFwdSm80INS1_25CollectiveMainloopFwdSm80ILi4ELi1ELb0EN4cute5tupleIJNS5_1CILi128EEENS7_ILi80EEENS7_ILi64EEEEEELi64ENS_10bfloat16_tEfNS_4arch4Sm80ELb0ELb0ELb0ELb1ELb0ELb0ELb1ELb1EEENS1_21CollectiveEpilogueFwdINS6_IJS8_SA_S9_EEENS6_IJNS7_ILi1EEESI_SI_EEESC_SE_Li128ELb1ELb1ELb1ELb0EEENS1_36VarlenDynamicPersistentTileSchedulerILi128ELi80ELi128ELi128ELb1ELb1ELb0ELb0ELb1ELb1EEEEEEEEEvNT_6ParamsE --------------------------
	.section	.nv.constant0._ZN7cutlass13device_kernelIN5flash19enable_sm80_to_sm89INS1_16FlashAttnFwdSm80INS1_25CollectiveMainloopFwdSm80ILi4ELi1ELb0EN4cute5tupleIJNS5_1CILi128EEENS7_ILi80EEENS7_ILi64EEEEEELi64ENS_10bfloat16_tEfNS_4arch4Sm80ELb0ELb0ELb0ELb1ELb0ELb0ELb1ELb1EEENS1_21CollectiveEpilogueFwdINS6_IJS8_SA_S9_EEENS6_IJNS7_ILi1EEESI_SI_EEESC_SE_Li128ELb1ELb1ELb1ELb0EEENS1_36VarlenDynamicPersistentTileSchedulerILi128ELi80ELi128ELi128ELb1ELb1ELb0ELb0ELb1ELb1EEEEEEEEEvNT_6ParamsE,"a",@progbits
	.sectionflags	@""
	.align	4
.nv.constant0._ZN7cutlass13device_kernelIN5flash19enable_sm80_to_sm89INS1_16FlashAttnFwdSm80INS1_25CollectiveMainloopFwdSm80ILi4ELi1ELb0EN4cute5tupleIJNS5_1CILi128EEENS7_ILi80EEENS7_ILi64EEEEEELi64ENS_10bfloat16_tEfNS_4arch4Sm80ELb0ELb0ELb0ELb1ELb0ELb0ELb1ELb1EEENS1_21CollectiveEpilogueFwdINS6_IJS8_SA_S9_EEENS6_IJNS7_ILi1EEESI_SI_EEESC_SE_Li128ELb1ELb1ELb1ELb0EEENS1_36VarlenDynamicPersistentTileSchedulerILi128ELi80ELi128ELi128ELb1ELb1ELb0ELb0ELb1ELb1EEEEEEEEEvNT_6ParamsE:
	.zero		1608


//--------------------- .nv.constant0._ZN7cutlass13device_kernelIN5flash19enable_sm80_to_sm89INS1_16FlashAttnFwdSm80INS1_25CollectiveMainloopFwdSm80ILi4ELi1ELb0EN4cute5tupleIJNS5_1CILi128EEENS7_ILi80EEENS7_ILi64EEEEEELi64ENS_10bfloat16_tEfNS_4arch4Sm80ELb0ELb0ELb0ELb1ELb0ELb1ELb1ELb1EEENS1_21CollectiveEpilogueFwdINS6_IJS8_SA_S9_EEENS6_IJNS7_ILi1EEESI_SI_EEESC_SE_Li128ELb1ELb1ELb1ELb0EEENS1_36VarlenDynamicPersistentTileSchedulerILi128ELi80ELi128ELi128ELb1ELb1ELb0ELb0ELb1ELb1EEEEEEEEEvNT_6ParamsE --------------------------
	.section	.nv.constant0._ZN7cutlass13device_kernelIN5flash19enable_sm80_to_sm89INS1_16FlashAttnFwdSm80INS1_25CollectiveMainloopFwdSm80ILi4ELi1ELb0EN4cute5tupleIJNS5_1CILi128EEENS7_ILi80EEENS7_ILi64EEEEEELi64ENS_10bfloat16_tEfNS_4arch4Sm80ELb0ELb0ELb0ELb1ELb0ELb1ELb1ELb1EEENS1_21CollectiveEpilogueFwdINS6_IJS8_SA_S9_EEENS6_IJNS7_ILi1EEESI_SI_EEESC_SE_Li128ELb1ELb1ELb1ELb0EEENS1_36VarlenDynamicPersistentTileSchedulerILi128ELi80ELi128ELi128ELb1ELb1ELb0ELb0ELb1ELb1EEEEEEEEEvNT_6ParamsE,"a",@progbits
	.sectionflags	@""
	.align	4
.nv.constant0._ZN7cutlass13device_kernelIN5flash19enable_sm80_to_sm89INS1_16FlashAttnFwdSm80INS1_25CollectiveMainloopFwdSm80ILi4ELi1ELb0EN4cute5tupleIJNS5_1CILi128EEENS7_ILi80EEENS7_ILi64EEEEEELi64ENS_10bfloat16_tEfNS_4arch4Sm80ELb0ELb0ELb0ELb1ELb0ELb1ELb1ELb1EEENS1_21CollectiveEpilogueFwdINS6_IJS8_SA_S9_EEENS6_IJNS7_ILi1EEESI_SI_EEESC_SE_Li128ELb1ELb1ELb1ELb0EEENS1_36VarlenDynamicPersistentTileSchedulerILi128ELi80ELi128ELi128ELb1ELb1ELb0ELb0ELb1ELb1EEEEEEEEEvNT_6ParamsE:
	.zero		1608


//--------------------- .nv.constant0._ZN7cutlass13device_kernelIN5flash19enable_sm80_to_sm89INS1_16FlashAttnFwdSm80INS1_25CollectiveMainloopFwdSm80ILi4ELi1ELb0EN4cute5tupleIJNS5_1CILi128EEENS7_ILi96EEENS7_ILi64EEEEEELi64ENS_10bfloat16_tEfNS_4arch4Sm80ELb0ELb1ELb0ELb0ELb0ELb0ELb1ELb1EEENS1_21CollectiveEpilogueFwdINS6_IJS8_SA_S9_EEENS6_IJNS7_ILi1EEESI_SI_EEESC_SE_Li128ELb0ELb1ELb1ELb0EEENS1_19SingleTileSchedulerILb0ELb1ELb1ELi128EEEEEEEEEvNT_6ParamsE --------------------------
	.section	.nv.constant0._ZN7cutlass13device_kernelIN5flash19enable_sm80_to_sm89INS1_16FlashAttnFwdSm80INS1_25CollectiveMainloopFwdSm80ILi4ELi1ELb0EN4cute5tupleIJNS5_1CILi128EEENS7_ILi96EEENS7_ILi64EEEEEELi64ENS_10bfloat16_tEfNS_4arch4Sm80ELb0ELb1ELb0ELb0ELb0ELb0ELb1ELb1EEENS1_21CollectiveEpilogueFwdINS6_IJS8_SA_S9_EEENS6_IJNS7_ILi1EEESI_SI_EEESC_SE_Li128ELb0ELb1ELb1ELb0EEENS1_19SingleTileSchedulerILb0ELb1ELb1ELi128EEEEEEEEEvNT_6ParamsE,"a",@progbits
	.sectionflags	@""
	.align	4
.nv.constant0._ZN7cutlass13device_kernelIN5flash19enable_sm80_to_sm89INS1_16FlashAttnFwdSm80INS1_25CollectiveMainloopFwdSm80ILi4ELi1ELb0EN4cute5tupleIJNS5_1CILi128EEENS7_ILi96EEENS7_ILi64EEEEEELi64ENS_10bfloat16_tEfNS_4arch4Sm80ELb0ELb1ELb0ELb0ELb0ELb0ELb1ELb1EEENS1_21CollectiveEpilogueFwdINS6_IJS8_SA_S9_EEENS6_IJNS7_ILi1EEESI_SI_EEESC_SE_Li128ELb0ELb1ELb1ELb0EEENS1_19SingleTileSchedulerILb0ELb1ELb1ELi128EEEEEEEEEvNT_6ParamsE:
	.zero		1576


//--------------------- .nv.constant0._ZN7cutlass13device_kernelIN5flash19enable_sm80_to_sm89INS1_16FlashAttnFwdSm80INS1_25CollectiveMainloopFwdSm80ILi4ELi1ELb0EN4cute5tupleIJNS5_1CILi128EEENS7_ILi80EEENS7_ILi64EEEEEELi64ENS_10bfloat16_tEfNS_4arch4Sm80ELb0ELb1ELb0ELb1ELb0ELb0ELb1ELb1EEENS1_21CollectiveEpilogueFwdINS6_IJS8_SA_S9_EEENS6_IJNS7_ILi1EEESI_SI_EEESC_SE_Li128ELb1ELb1ELb1ELb0EEENS1_36VarlenDynamicPersistentTileSchedulerILi128ELi80ELi128ELi128ELb1ELb1ELb0ELb1ELb0ELb1EEEEEEEEEvNT_6ParamsE --------------------------
	.section	.nv.constant0._ZN7cutlass13device_kernelIN5flash19enable_sm80_to_sm89INS1_16FlashAttnFwdSm80INS1_25CollectiveMainloopFwdSm80ILi4ELi1ELb0EN4cute5tupleIJNS5_1CILi128EEENS7_ILi80EEENS7_ILi64EEEEEELi64ENS_10bfloat16_tEfNS_4arch4Sm80ELb0ELb1ELb0ELb1ELb0ELb0ELb1ELb1EEENS1_21CollectiveEpilogueFwdINS6_IJS8_SA_S9_EEENS6_IJNS7_ILi1EEESI_SI_EEESC_SE_Li128ELb1ELb1ELb1ELb0EEENS1_36VarlenDynamicPersistentTileSchedulerILi128ELi80ELi128ELi128ELb1ELb1ELb0ELb1ELb0ELb1EEEEEEEEEvNT_6ParamsE,"a",@progbits
	.sectionflags	@""
	.align	4
.nv.constant0._ZN7cutlass13device_kernelIN5flash19enable_sm80_to_sm89INS1_16FlashAttnFwdSm80INS1_25CollectiveMainloopFwdSm80ILi4ELi1ELb0EN4cute5tupleIJNS5_1CILi128EEENS7_ILi80EEENS7_ILi64EEEEEELi64ENS_10bfloat16_tEfNS_4arch4Sm80ELb0ELb1ELb0ELb1ELb0ELb0ELb1ELb1EEENS1_21CollectiveEpilogueFwdINS6_IJS8_SA_S9_EEENS6_IJNS7_ILi1EEESI_SI_EEESC_SE_Li128ELb1ELb1ELb1ELb0EEENS1_36VarlenDynamicPersistentTileSchedulerILi128ELi80ELi128ELi128ELb1ELb1ELb0ELb1ELb0ELb1EEEEEEEEEvNT_6ParamsE:
	.zero		1608


//--------------------- .nv.constant0._ZN7cutlass13device_kernelIN5flash19enable_sm80_to_sm89INS1_16FlashAttnFwdSm80INS1_25CollectiveMainloopFwdSm80ILi4ELi1ELb0EN4cute5tupleIJNS5_1CILi128EEENS7_ILi80EEENS7_ILi64EEEEEELi64ENS_10bfloat16_tEfNS_4arch4Sm80ELb0ELb1ELb0ELb1ELb0ELb1ELb1ELb1EEENS1_21CollectiveEpilogueFwdINS6_IJS8_SA_S9_EEENS6_IJNS7_ILi1EEESI_SI_EEESC_SE_Li128ELb1ELb1ELb1ELb0EEENS1_36VarlenDynamicPersistentTileSchedulerILi128ELi80ELi128ELi128ELb1ELb1ELb0ELb1ELb0ELb1EEEEEEEEEvNT_6ParamsE --------------------------
	.section	.nv.constant0._ZN7cutlass13device_kernelIN5flash19enable_sm80_to_sm89INS1_16FlashAttnFwdSm80INS1_25CollectiveMainloopFwdSm80ILi4ELi1ELb0EN4cute5tupleIJNS5_1CILi128EEENS7_ILi80EEENS7_ILi64EEEEEELi64ENS_10bfloat16_tEfNS_4arch4Sm80ELb0ELb1ELb0ELb1ELb0ELb1ELb1ELb1EEENS1_21CollectiveEpilogueFwdINS6_IJS8_SA_S9_EEENS6_IJNS7_ILi1EEESI_SI_EEESC_SE_Li128ELb1ELb1ELb1ELb0EEENS1_36VarlenDynamicPersistentTileSchedulerILi128ELi80ELi128ELi128ELb1ELb1ELb0ELb1ELb0ELb1EEEEEEEEEvNT_6ParamsE,"a",@progbits
	.sectionflags	@""
	.align	4
.nv.constant0._ZN7cutlass13device_kernelIN5flash19enable_sm80_to_sm89INS1_16FlashAttnFwdSm80INS1_25CollectiveMainloopFwdSm80ILi4ELi1ELb0EN4cute5tupleIJNS5_1CILi128EEENS7_ILi80EEENS7_ILi64EEEEEELi64ENS_10bfloat16_tEfNS_4arch4Sm80ELb0ELb1ELb0ELb1ELb0ELb1ELb1ELb1EEENS1_21CollectiveEpilogueFwdINS6_IJS8_SA_S9_EEENS6_IJNS7_ILi1EEESI_SI_EEESC_SE_Li128ELb1ELb1ELb1ELb0EEENS1_36VarlenDynamicPersistentTileSchedulerILi128ELi80ELi128ELi128ELb1ELb1ELb0ELb1ELb0ELb1EEEEEEEEEvNT_6ParamsE:
	.zero		1608


//--------------------- .nv.constant0._ZN7cutlass13device_kernelIN5flash19enable_sm80_to_sm89INS1_16FlashAttnFwdSm80INS1_25CollectiveMainloopFwdSm80ILi4ELi1ELb0EN4cute5tupleIJNS5_1CILi128EEENS7_ILi112EEENS7_ILi64EEEEEELi64ENS_10bfloat16_tEfNS_4arch4Sm80ELb1ELb0ELb0ELb0ELb0ELb0ELb1ELb1EEENS1_21CollectiveEpilogueFwdINS6_IJS8_SA_S9_EEENS6_IJNS7_ILi1EEESI_SI_EEESC_SE_Li128ELb0ELb1ELb1ELb0EEENS1_30DynamicPersistentTileSchedulerILi128ELi128ELb1ELb1ELb0EEEEEEEEEvNT_6ParamsE --------------------------
	.section	.nv.constant0._ZN7cutlass13device_kernelIN5flash19enable_sm80_to_sm89INS1_16FlashAttnFwdSm80INS1_25CollectiveMainloopFwdSm80ILi4ELi1ELb0EN4cute5tupleIJNS5_1CILi128EEENS7_ILi112EEENS7_ILi64EEEEEELi64ENS_10bfloat16_tEfNS_4arch4Sm80ELb1ELb0ELb0ELb0ELb0ELb0ELb1ELb1EEENS1_21CollectiveEpilogueFwdINS6_IJS8_SA_S9_EEENS6_IJNS7_ILi1EEESI_SI_EEESC_SE_Li128ELb0ELb1ELb1ELb0EEENS1_30DynamicPersistentTileSchedulerILi128ELi128ELb1ELb1ELb0EEEEEEEEEvNT_6ParamsE,"a",@progbits
	.sectionflags	@""
	.align	4
.nv.constant0._ZN7cutlass13device_kernelIN5flash19enable_sm80_to_sm89INS1_16FlashAttnFwdSm80INS1_25CollectiveMainloopFwdSm80ILi4ELi1ELb0EN4cute5tupleIJNS5_1CILi128EEENS7_ILi112EEENS7_ILi64EEEEEELi64ENS_10bfloat16_tEfNS_4arch4Sm80ELb1ELb0ELb0ELb0ELb0ELb0ELb1ELb1EEENS1_21CollectiveEpilogueFwdINS6_IJS8_SA_S9_EEENS6_IJNS7_ILi1EEESI_SI_EEESC_SE_Li128ELb0ELb1ELb1ELb0EEENS1_30DynamicPersistentTileSchedulerILi128ELi128ELb1ELb1ELb0EEEEEEEEEvNT_6ParamsE:
	.zero		1592


//--------------------- .nv.constant0._ZN7cutlass13device_kernelIN5flash19enable_sm80_to_sm89INS1_16FlashAttnFwdSm80INS1_25CollectiveMainloopFwdSm80ILi4ELi1ELb0EN4cute5tupleIJNS5_1CILi128EEENS7_ILi80EEENS7_ILi64EEEEEELi64ENS_10bfloat16_tEfNS_4arch4Sm80ELb1ELb0ELb0ELb1ELb0ELb0ELb1ELb1EEENS1_21CollectiveEpilogueFwdINS6_IJS8_SA_S9_EEENS6_IJNS7_ILi1EEESI_SI_EEESC_SE_Li128ELb1ELb1ELb1ELb0EEENS1_36VarlenDynamicPersistentTileSchedulerILi128ELi80ELi128ELi128ELb1ELb1ELb0ELb1ELb1ELb1EEEEEEEEEvNT_6ParamsE --------------------------
	.section	.nv.constant0._ZN7cutlass13device_kernelIN5flash19enable_sm80_to_sm89INS1_16FlashAttnFwdSm80INS1_25CollectiveMainloopFwdSm80ILi4ELi1ELb0EN4cute5tupleIJNS5_1CILi128EEENS7_ILi80EEENS7_ILi64EEEEEELi64ENS_10bfloat16_tEfNS_4arch4Sm80ELb1ELb0ELb0ELb1ELb0ELb0ELb1ELb1EEENS1_21CollectiveEpilogueFwdINS6_IJS8_SA_S9_EEENS6_IJNS7_ILi1EEESI_SI_EEESC_SE_Li128ELb1ELb1ELb1ELb0EEENS1_36VarlenDynamicPersistentTileSchedulerILi128ELi80ELi128ELi128ELb1ELb1ELb0ELb1ELb1ELb1EEEEEEEEEvNT_6ParamsE,"a",@progbits
	.sectionflags	@""
	.align	4
.nv.constant0._ZN7cutlass13device_kernelIN5flash19enable_sm80_to_sm89INS1_16FlashAttnFwdSm80INS1_25CollectiveMainloopFwdSm80ILi4ELi1ELb0EN4cute5tupleIJNS5_1CILi128EEENS7_ILi80EEENS7_ILi64EEEEEELi64ENS_10bfloat16_tEfNS_4arch4Sm80ELb1ELb0ELb0ELb1ELb0ELb0ELb1ELb1EEENS1_21CollectiveEpilogueFwdINS6_IJS8_SA_S9_EEENS6_IJNS7_ILi1EEESI_SI_EEESC_SE_Li128ELb1ELb1ELb1ELb0EEENS1_36VarlenDynamicPersistentTileSchedulerILi128ELi80ELi128ELi128ELb1ELb1ELb0ELb1ELb1ELb1EEEEEEEEEvNT_6ParamsE:
	.zero		1608


//--------------------- .nv.constant0._ZN7cutlass13device_kernelIN5flash19enable_sm80_to_sm89INS1_16FlashAttnFwdSm80INS1_25CollectiveMainloopFwdSm80ILi4ELi1ELb0EN4cute5tupleIJNS5_1CILi128EEENS7_ILi80EEENS7_ILi64EEEEEELi64ENS_10bfloat16_tEfNS_4arch4Sm80ELb1ELb0ELb0ELb1ELb0ELb1ELb1ELb1EEENS1_21CollectiveEpilogueFwdINS6_IJS8_SA_S9_EEENS6_IJNS7_ILi1EEESI_SI_EEESC_SE_Li128ELb1ELb1ELb1ELb0EEENS1_36VarlenDynamicPersistentTileSchedulerILi128ELi80ELi128ELi128ELb1ELb1ELb0ELb1ELb1ELb1EEEEEEEEEvNT_6ParamsE --------------------------
	.section	.nv.constant0._ZN7cutlass13device_kernelIN5flash19enable_sm80_to_sm89INS1_16FlashAttnFwdSm80INS1_25CollectiveMainloopFwdSm80ILi4ELi1ELb0EN4cute5tupleIJNS5_1CILi128EEENS7_ILi80EEENS7_ILi64EEEEEELi64ENS_10bfloat16_tEfNS_4arch4Sm80ELb1ELb0ELb0ELb1ELb0ELb1ELb1ELb1EEENS1_21CollectiveEpilogueFwdINS6_IJS8_SA_S9_EEENS6_IJNS7_ILi1EEESI_SI_EEESC_SE_Li128ELb1ELb1ELb1ELb0EEENS1_36VarlenDynamicPersistentTileSchedulerILi128ELi80ELi128ELi128ELb1ELb1ELb0ELb1ELb1ELb1EEEEEEEEEvNT_6ParamsE,"a",@progbits
	.sectionflags	@""
	.align	4
.nv.constant0._ZN7cutlass13device_kernelIN5flash19enable_sm80_to_sm89INS1_16FlashAttnFwdSm80INS1_25CollectiveMainloopFwdSm80ILi4ELi1ELb0EN4cute5tupleIJNS5_1CILi128EEENS7_ILi80EEENS7_ILi64EEEEEELi64ENS_10bfloat16_tEfNS_4arch4Sm80ELb1ELb0ELb0ELb1ELb0ELb1ELb1ELb1EEENS1_21CollectiveEpilogueFwdINS6_IJS8_SA_S9_EEENS6_IJNS7_ILi1EEESI_SI_EEESC_SE_Li128ELb1ELb1ELb1ELb0EEENS1_36VarlenDynamicPersistentTileSchedulerILi128ELi80ELi128ELi128ELb1ELb1ELb0ELb1ELb1ELb1EEEEEEEEEvNT_6ParamsE:
	.zero		1608


//--------------------- SYMBOLS --------------------------

	.type		.nv.reservedSmem.offset0,@object
	.size		.nv.reservedSmem.offset0,0x4
